//
// Generated by NVIDIA NVVM Compiler
//
// Compiler Build ID: CL-36424714
// Cuda compilation tools, release 13.0, V13.0.88
// Based on NVVM 20.0.0
//

.version 9.0
.target sm_100
.address_size 64

	// .globl	_ZN8pygpukit3ops2nn28layer_norm_simple_f32_kernelEPKfPfiif
// _ZZN8pygpukit3ops2nn28layer_norm_simple_f32_kernelEPKfPfiifE10shared_sum has been demoted
// _ZZN8pygpukit3ops2nn28layer_norm_simple_f32_kernelEPKfPfiifE4mean has been demoted
// _ZZN8pygpukit3ops2nn28layer_norm_simple_f32_kernelEPKfPfiifE4rstd has been demoted
// _ZZN8pygpukit3ops2nn30layer_norm_modulate_f32_kernelEPKfS3_S3_PfiiifE10shared_sum has been demoted
// _ZZN8pygpukit3ops2nn30layer_norm_modulate_f32_kernelEPKfS3_S3_PfiiifE4mean has been demoted
// _ZZN8pygpukit3ops2nn30layer_norm_modulate_f32_kernelEPKfS3_S3_PfiiifE4rstd has been demoted

.visible .entry _ZN8pygpukit3ops2nn28layer_norm_simple_f32_kernelEPKfPfiif(
	.param .u64 .ptr .align 1 _ZN8pygpukit3ops2nn28layer_norm_simple_f32_kernelEPKfPfiif_param_0,
	.param .u64 .ptr .align 1 _ZN8pygpukit3ops2nn28layer_norm_simple_f32_kernelEPKfPfiif_param_1,
	.param .u32 _ZN8pygpukit3ops2nn28layer_norm_simple_f32_kernelEPKfPfiif_param_2,
	.param .u32 _ZN8pygpukit3ops2nn28layer_norm_simple_f32_kernelEPKfPfiif_param_3,
	.param .f32 _ZN8pygpukit3ops2nn28layer_norm_simple_f32_kernelEPKfPfiif_param_4
)
{
	.reg .pred 	%p<41>;
	.reg .b32 	%r<72>;
	.reg .b32 	%f<81>;
	.reg .b64 	%rd<18>;
	// demoted variable
	.shared .align 4 .b8 _ZZN8pygpukit3ops2nn28layer_norm_simple_f32_kernelEPKfPfiifE10shared_sum[128];
	// demoted variable
	.shared .align 4 .f32 _ZZN8pygpukit3ops2nn28layer_norm_simple_f32_kernelEPKfPfiifE4mean;
	// demoted variable
	.shared .align 4 .f32 _ZZN8pygpukit3ops2nn28layer_norm_simple_f32_kernelEPKfPfiifE4rstd;
	ld.param.u64 	%rd4, [_ZN8pygpukit3ops2nn28layer_norm_simple_f32_kernelEPKfPfiif_param_0];
	ld.param.u64 	%rd5, [_ZN8pygpukit3ops2nn28layer_norm_simple_f32_kernelEPKfPfiif_param_1];
	ld.param.u32 	%r16, [_ZN8pygpukit3ops2nn28layer_norm_simple_f32_kernelEPKfPfiif_param_2];
	ld.param.u32 	%r15, [_ZN8pygpukit3ops2nn28layer_norm_simple_f32_kernelEPKfPfiif_param_3];
	ld.param.f32 	%f19, [_ZN8pygpukit3ops2nn28layer_norm_simple_f32_kernelEPKfPfiif_param_4];
	mov.u32 	%r1, %ctaid.x;
	setp.ge.s32 	%p2, %r1, %r16;
	@%p2 bra 	$L__BB0_25;
	cvta.to.global.u64 	%rd6, %rd4;
	mul.lo.s32 	%r17, %r15, %r1;
	cvt.s64.s32 	%rd1, %r17;
	mul.wide.s32 	%rd7, %r17, 4;
	add.s64 	%rd2, %rd6, %rd7;
	mov.u32 	%r71, %tid.x;
	setp.ge.s32 	%p3, %r71, %r15;
	mov.f32 	%f75, 0f00000000;
	@%p3 bra 	$L__BB0_4;
	mov.f32 	%f75, 0f00000000;
	mov.u32 	%r3, %ntid.x;
	mov.u32 	%r69, %r71;
$L__BB0_3:
	mul.wide.s32 	%rd8, %r69, 4;
	add.s64 	%rd9, %rd2, %rd8;
	ld.global.nc.f32 	%f22, [%rd9];
	add.f32 	%f75, %f75, %f22;
	add.s32 	%r69, %r69, %r3;
	setp.lt.s32 	%p4, %r69, %r15;
	@%p4 bra 	$L__BB0_3;
$L__BB0_4:
	mov.b32 	%r18, %f75;
	shfl.sync.down.b32	%r19|%p5, %r18, 16, 31, -1;
	mov.b32 	%f23, %r19;
	add.f32 	%f24, %f75, %f23;
	mov.b32 	%r20, %f24;
	shfl.sync.down.b32	%r21|%p6, %r20, 8, 31, -1;
	mov.b32 	%f25, %r21;
	add.f32 	%f26, %f24, %f25;
	mov.b32 	%r22, %f26;
	shfl.sync.down.b32	%r23|%p7, %r22, 4, 31, -1;
	mov.b32 	%f27, %r23;
	add.f32 	%f28, %f26, %f27;
	mov.b32 	%r24, %f28;
	shfl.sync.down.b32	%r25|%p8, %r24, 2, 31, -1;
	mov.b32 	%f29, %r25;
	add.f32 	%f30, %f28, %f29;
	mov.b32 	%r26, %f30;
	shfl.sync.down.b32	%r27|%p9, %r26, 1, 31, -1;
	mov.b32 	%f31, %r27;
	add.f32 	%f4, %f30, %f31;
	and.b32  	%r6, %r71, 31;
	setp.ne.s32 	%p10, %r6, 0;
	shr.u32 	%r28, %r71, 3;
	and.b32  	%r29, %r28, 124;
	mov.u32 	%r30, _ZZN8pygpukit3ops2nn28layer_norm_simple_f32_kernelEPKfPfiifE10shared_sum;
	add.s32 	%r7, %r30, %r29;
	@%p10 bra 	$L__BB0_6;
	st.shared.f32 	[%r7], %f4;
$L__BB0_6:
	bar.sync 	0;
	setp.gt.u32 	%p12, %r71, 31;
	shl.b32 	%r31, %r71, 2;
	add.s32 	%r8, %r30, %r31;
	mov.pred 	%p40, 0;
	@%p12 bra 	$L__BB0_11;
	mov.u32 	%r33, %ntid.x;
	add.s32 	%r34, %r33, 31;
	shr.u32 	%r35, %r34, 5;
	setp.ge.u32 	%p13, %r71, %r35;
	mov.f32 	%f76, 0f00000000;
	@%p13 bra 	$L__BB0_9;
	ld.shared.f32 	%f76, [%r8];
$L__BB0_9:
	mov.b32 	%r36, %f76;
	shfl.sync.down.b32	%r37|%p15, %r36, 16, 31, -1;
	mov.b32 	%f33, %r37;
	add.f32 	%f34, %f76, %f33;
	mov.b32 	%r38, %f34;
	shfl.sync.down.b32	%r39|%p16, %r38, 8, 31, -1;
	mov.b32 	%f35, %r39;
	add.f32 	%f36, %f34, %f35;
	mov.b32 	%r40, %f36;
	shfl.sync.down.b32	%r41|%p17, %r40, 4, 31, -1;
	mov.b32 	%f37, %r41;
	add.f32 	%f38, %f36, %f37;
	mov.b32 	%r42, %f38;
	shfl.sync.down.b32	%r43|%p18, %r42, 2, 31, -1;
	mov.b32 	%f39, %r43;
	add.f32 	%f40, %f38, %f39;
	mov.b32 	%r44, %f40;
	shfl.sync.down.b32	%r45|%p19, %r44, 1, 31, -1;
	mov.b32 	%f41, %r45;
	add.f32 	%f7, %f40, %f41;
	setp.ne.s32 	%p20, %r71, 0;
	@%p20 bra 	$L__BB0_11;
	cvt.rn.f32.s32 	%f42, %r15;
	div.rn.f32 	%f43, %f7, %f42;
	st.shared.f32 	[_ZZN8pygpukit3ops2nn28layer_norm_simple_f32_kernelEPKfPfiifE4mean], %f43;
	mov.pred 	%p40, -1;
$L__BB0_11:
	setp.ge.s32 	%p22, %r71, %r15;
	bar.sync 	0;
	mov.f32 	%f78, 0f00000000;
	@%p22 bra 	$L__BB0_14;
	ld.shared.f32 	%f8, [_ZZN8pygpukit3ops2nn28layer_norm_simple_f32_kernelEPKfPfiifE4mean];
	mov.f32 	%f78, 0f00000000;
	mov.u32 	%r9, %ntid.x;
	mov.u32 	%r70, %r71;
$L__BB0_13:
	mul.wide.s32 	%rd10, %r70, 4;
	add.s64 	%rd11, %rd2, %rd10;
	ld.global.nc.f32 	%f46, [%rd11];
	sub.f32 	%f47, %f46, %f8;
	fma.rn.f32 	%f78, %f47, %f47, %f78;
	add.s32 	%r70, %r70, %r9;
	setp.lt.s32 	%p23, %r70, %r15;
	@%p23 bra 	$L__BB0_13;
$L__BB0_14:
	setp.ne.s32 	%p24, %r6, 0;
	mov.b32 	%r46, %f78;
	shfl.sync.down.b32	%r47|%p25, %r46, 16, 31, -1;
	mov.b32 	%f48, %r47;
	add.f32 	%f49, %f78, %f48;
	mov.b32 	%r48, %f49;
	shfl.sync.down.b32	%r49|%p26, %r48, 8, 31, -1;
	mov.b32 	%f50, %r49;
	add.f32 	%f51, %f49, %f50;
	mov.b32 	%r50, %f51;
	shfl.sync.down.b32	%r51|%p27, %r50, 4, 31, -1;
	mov.b32 	%f52, %r51;
	add.f32 	%f53, %f51, %f52;
	mov.b32 	%r52, %f53;
	shfl.sync.down.b32	%r53|%p28, %r52, 2, 31, -1;
	mov.b32 	%f54, %r53;
	add.f32 	%f55, %f53, %f54;
	mov.b32 	%r54, %f55;
	shfl.sync.down.b32	%r55|%p29, %r54, 1, 31, -1;
	mov.b32 	%f56, %r55;
	add.f32 	%f80, %f55, %f56;
	@%p24 bra 	$L__BB0_16;
	st.shared.f32 	[%r7], %f80;
$L__BB0_16:
	setp.gt.u32 	%p30, %r71, 31;
	bar.sync 	0;
	@%p30 bra 	$L__BB0_20;
	mov.u32 	%r56, %ntid.x;
	add.s32 	%r57, %r56, 31;
	shr.u32 	%r58, %r57, 5;
	setp.ge.u32 	%p31, %r71, %r58;
	mov.f32 	%f79, 0f00000000;
	@%p31 bra 	$L__BB0_19;
	ld.shared.f32 	%f79, [%r8];
$L__BB0_19:
	mov.b32 	%r59, %f79;
	shfl.sync.down.b32	%r60|%p32, %r59, 16, 31, -1;
	mov.b32 	%f58, %r60;
	add.f32 	%f59, %f79, %f58;
	mov.b32 	%r61, %f59;
	shfl.sync.down.b32	%r62|%p33, %r61, 8, 31, -1;
	mov.b32 	%f60, %r62;
	add.f32 	%f61, %f59, %f60;
	mov.b32 	%r63, %f61;
	shfl.sync.down.b32	%r64|%p34, %r63, 4, 31, -1;
	mov.b32 	%f62, %r64;
	add.f32 	%f63, %f61, %f62;
	mov.b32 	%r65, %f63;
	shfl.sync.down.b32	%r66|%p35, %r65, 2, 31, -1;
	mov.b32 	%f64, %r66;
	add.f32 	%f65, %f63, %f64;
	mov.b32 	%r67, %f65;
	shfl.sync.down.b32	%r68|%p36, %r67, 1, 31, -1;
	mov.b32 	%f66, %r68;
	add.f32 	%f80, %f65, %f66;
$L__BB0_20:
	not.pred 	%p37, %p40;
	@%p37 bra 	$L__BB0_22;
	cvt.rn.f32.s32 	%f67, %r15;
	div.rn.f32 	%f68, %f80, %f67;
	add.f32 	%f69, %f19, %f68;
	rsqrt.approx.f32 	%f70, %f69;
	st.shared.f32 	[_ZZN8pygpukit3ops2nn28layer_norm_simple_f32_kernelEPKfPfiifE4rstd], %f70;
$L__BB0_22:
	setp.ge.s32 	%p38, %r71, %r15;
	bar.sync 	0;
	@%p38 bra 	$L__BB0_25;
	ld.shared.f32 	%f17, [_ZZN8pygpukit3ops2nn28layer_norm_simple_f32_kernelEPKfPfiifE4mean];
	ld.shared.f32 	%f18, [_ZZN8pygpukit3ops2nn28layer_norm_simple_f32_kernelEPKfPfiifE4rstd];
	mov.u32 	%r12, %ntid.x;
	cvta.to.global.u64 	%rd3, %rd5;
$L__BB0_24:
	cvt.s64.s32 	%rd12, %r71;
	mul.wide.s32 	%rd13, %r71, 4;
	add.s64 	%rd14, %rd2, %rd13;
	ld.global.nc.f32 	%f71, [%rd14];
	sub.f32 	%f72, %f71, %f17;
	mul.f32 	%f73, %f72, %f18;
	add.s64 	%rd15, %rd12, %rd1;
	shl.b64 	%rd16, %rd15, 2;
	add.s64 	%rd17, %rd3, %rd16;
	st.global.f32 	[%rd17], %f73;
	add.s32 	%r71, %r71, %r12;
	setp.lt.s32 	%p39, %r71, %r15;
	@%p39 bra 	$L__BB0_24;
$L__BB0_25:
	ret;

}
	// .globl	_ZN8pygpukit3ops2nn19modulate_f32_kernelEPKfS3_S3_Pfiii
.visible .entry _ZN8pygpukit3ops2nn19modulate_f32_kernelEPKfS3_S3_Pfiii(
	.param .u64 .ptr .align 1 _ZN8pygpukit3ops2nn19modulate_f32_kernelEPKfS3_S3_Pfiii_param_0,
	.param .u64 .ptr .align 1 _ZN8pygpukit3ops2nn19modulate_f32_kernelEPKfS3_S3_Pfiii_param_1,
	.param .u64 .ptr .align 1 _ZN8pygpukit3ops2nn19modulate_f32_kernelEPKfS3_S3_Pfiii_param_2,
	.param .u64 .ptr .align 1 _ZN8pygpukit3ops2nn19modulate_f32_kernelEPKfS3_S3_Pfiii_param_3,
	.param .u32 _ZN8pygpukit3ops2nn19modulate_f32_kernelEPKfS3_S3_Pfiii_param_4,
	.param .u32 _ZN8pygpukit3ops2nn19modulate_f32_kernelEPKfS3_S3_Pfiii_param_5,
	.param .u32 _ZN8pygpukit3ops2nn19modulate_f32_kernelEPKfS3_S3_Pfiii_param_6
)
{
	.reg .pred 	%p<2>;
	.reg .b32 	%r<14>;
	.reg .b32 	%f<6>;
	.reg .b64 	%rd<15>;

	ld.param.u64 	%rd1, [_ZN8pygpukit3ops2nn19modulate_f32_kernelEPKfS3_S3_Pfiii_param_0];
	ld.param.u64 	%rd2, [_ZN8pygpukit3ops2nn19modulate_f32_kernelEPKfS3_S3_Pfiii_param_1];
	ld.param.u64 	%rd3, [_ZN8pygpukit3ops2nn19modulate_f32_kernelEPKfS3_S3_Pfiii_param_2];
	ld.param.u64 	%rd4, [_ZN8pygpukit3ops2nn19modulate_f32_kernelEPKfS3_S3_Pfiii_param_3];
	ld.param.u32 	%r4, [_ZN8pygpukit3ops2nn19modulate_f32_kernelEPKfS3_S3_Pfiii_param_4];
	ld.param.u32 	%r2, [_ZN8pygpukit3ops2nn19modulate_f32_kernelEPKfS3_S3_Pfiii_param_5];
	ld.param.u32 	%r3, [_ZN8pygpukit3ops2nn19modulate_f32_kernelEPKfS3_S3_Pfiii_param_6];
	mov.u32 	%r5, %ctaid.x;
	mov.u32 	%r6, %ntid.x;
	mov.u32 	%r7, %tid.x;
	mad.lo.s32 	%r1, %r5, %r6, %r7;
	mul.lo.s32 	%r8, %r2, %r4;
	mul.lo.s32 	%r9, %r8, %r3;
	setp.ge.s32 	%p1, %r1, %r9;
	@%p1 bra 	$L__BB1_2;
	cvta.to.global.u64 	%rd5, %rd1;
	cvta.to.global.u64 	%rd6, %rd2;
	cvta.to.global.u64 	%rd7, %rd3;
	cvta.to.global.u64 	%rd8, %rd4;
	rem.s32 	%r10, %r1, %r3;
	mul.lo.s32 	%r11, %r3, %r2;
	div.s32 	%r12, %r1, %r11;
	mad.lo.s32 	%r13, %r12, %r3, %r10;
	mul.wide.s32 	%rd9, %r1, 4;
	add.s64 	%rd10, %rd5, %rd9;
	ld.global.nc.f32 	%f1, [%rd10];
	mul.wide.s32 	%rd11, %r13, 4;
	add.s64 	%rd12, %rd6, %rd11;
	ld.global.nc.f32 	%f2, [%rd12];
	add.f32 	%f3, %f2, 0f3F800000;
	add.s64 	%rd13, %rd7, %rd11;
	ld.global.nc.f32 	%f4, [%rd13];
	fma.rn.f32 	%f5, %f1, %f3, %f4;
	add.s64 	%rd14, %rd8, %rd9;
	st.global.f32 	[%rd14], %f5;
$L__BB1_2:
	ret;

}
	// .globl	_ZN8pygpukit3ops2nn25gated_residual_f32_kernelEPKfS3_S3_Pfiii
.visible .entry _ZN8pygpukit3ops2nn25gated_residual_f32_kernelEPKfS3_S3_Pfiii(
	.param .u64 .ptr .align 1 _ZN8pygpukit3ops2nn25gated_residual_f32_kernelEPKfS3_S3_Pfiii_param_0,
	.param .u64 .ptr .align 1 _ZN8pygpukit3ops2nn25gated_residual_f32_kernelEPKfS3_S3_Pfiii_param_1,
	.param .u64 .ptr .align 1 _ZN8pygpukit3ops2nn25gated_residual_f32_kernelEPKfS3_S3_Pfiii_param_2,
	.param .u64 .ptr .align 1 _ZN8pygpukit3ops2nn25gated_residual_f32_kernelEPKfS3_S3_Pfiii_param_3,
	.param .u32 _ZN8pygpukit3ops2nn25gated_residual_f32_kernelEPKfS3_S3_Pfiii_param_4,
	.param .u32 _ZN8pygpukit3ops2nn25gated_residual_f32_kernelEPKfS3_S3_Pfiii_param_5,
	.param .u32 _ZN8pygpukit3ops2nn25gated_residual_f32_kernelEPKfS3_S3_Pfiii_param_6
)
{
	.reg .pred 	%p<2>;
	.reg .b32 	%r<14>;
	.reg .b32 	%f<5>;
	.reg .b64 	%rd<15>;

	ld.param.u64 	%rd1, [_ZN8pygpukit3ops2nn25gated_residual_f32_kernelEPKfS3_S3_Pfiii_param_0];
	ld.param.u64 	%rd2, [_ZN8pygpukit3ops2nn25gated_residual_f32_kernelEPKfS3_S3_Pfiii_param_1];
	ld.param.u64 	%rd3, [_ZN8pygpukit3ops2nn25gated_residual_f32_kernelEPKfS3_S3_Pfiii_param_2];
	ld.param.u64 	%rd4, [_ZN8pygpukit3ops2nn25gated_residual_f32_kernelEPKfS3_S3_Pfiii_param_3];
	ld.param.u32 	%r4, [_ZN8pygpukit3ops2nn25gated_residual_f32_kernelEPKfS3_S3_Pfiii_param_4];
	ld.param.u32 	%r2, [_ZN8pygpukit3ops2nn25gated_residual_f32_kernelEPKfS3_S3_Pfiii_param_5];
	ld.param.u32 	%r3, [_ZN8pygpukit3ops2nn25gated_residual_f32_kernelEPKfS3_S3_Pfiii_param_6];
	mov.u32 	%r5, %ctaid.x;
	mov.u32 	%r6, %ntid.x;
	mov.u32 	%r7, %tid.x;
	mad.lo.s32 	%r1, %r5, %r6, %r7;
	mul.lo.s32 	%r8, %r2, %r4;
	mul.lo.s32 	%r9, %r8, %r3;
	setp.ge.s32 	%p1, %r1, %r9;
	@%p1 bra 	$L__BB2_2;
	cvta.to.global.u64 	%rd5, %rd1;
	cvta.to.global.u64 	%rd6, %rd2;
	cvta.to.global.u64 	%rd7, %rd3;
	cvta.to.global.u64 	%rd8, %rd4;
	rem.s32 	%r10, %r1, %r3;
	mul.lo.s32 	%r11, %r3, %r2;
	div.s32 	%r12, %r1, %r11;
	mad.lo.s32 	%r13, %r12, %r3, %r10;
	mul.wide.s32 	%rd9, %r1, 4;
	add.s64 	%rd10, %rd5, %rd9;
	ld.global.nc.f32 	%f1, [%rd10];
	mul.wide.s32 	%rd11, %r13, 4;
	add.s64 	%rd12, %rd6, %rd11;
	ld.global.nc.f32 	%f2, [%rd12];
	add.s64 	%rd13, %rd7, %rd9;
	ld.global.nc.f32 	%f3, [%rd13];
	fma.rn.f32 	%f4, %f2, %f3, %f1;
	add.s64 	%rd14, %rd8, %rd9;
	st.global.f32 	[%rd14], %f4;
$L__BB2_2:
	ret;

}
	// .globl	_ZN8pygpukit3ops2nn33gated_residual_inplace_f32_kernelEPfPKfS4_iii
.visible .entry _ZN8pygpukit3ops2nn33gated_residual_inplace_f32_kernelEPfPKfS4_iii(
	.param .u64 .ptr .align 1 _ZN8pygpukit3ops2nn33gated_residual_inplace_f32_kernelEPfPKfS4_iii_param_0,
	.param .u64 .ptr .align 1 _ZN8pygpukit3ops2nn33gated_residual_inplace_f32_kernelEPfPKfS4_iii_param_1,
	.param .u64 .ptr .align 1 _ZN8pygpukit3ops2nn33gated_residual_inplace_f32_kernelEPfPKfS4_iii_param_2,
	.param .u32 _ZN8pygpukit3ops2nn33gated_residual_inplace_f32_kernelEPfPKfS4_iii_param_3,
	.param .u32 _ZN8pygpukit3ops2nn33gated_residual_inplace_f32_kernelEPfPKfS4_iii_param_4,
	.param .u32 _ZN8pygpukit3ops2nn33gated_residual_inplace_f32_kernelEPfPKfS4_iii_param_5
)
{
	.reg .pred 	%p<2>;
	.reg .b32 	%r<14>;
	.reg .b32 	%f<5>;
	.reg .b64 	%rd<12>;

	ld.param.u64 	%rd1, [_ZN8pygpukit3ops2nn33gated_residual_inplace_f32_kernelEPfPKfS4_iii_param_0];
	ld.param.u64 	%rd2, [_ZN8pygpukit3ops2nn33gated_residual_inplace_f32_kernelEPfPKfS4_iii_param_1];
	ld.param.u64 	%rd3, [_ZN8pygpukit3ops2nn33gated_residual_inplace_f32_kernelEPfPKfS4_iii_param_2];
	ld.param.u32 	%r4, [_ZN8pygpukit3ops2nn33gated_residual_inplace_f32_kernelEPfPKfS4_iii_param_3];
	ld.param.u32 	%r2, [_ZN8pygpukit3ops2nn33gated_residual_inplace_f32_kernelEPfPKfS4_iii_param_4];
	ld.param.u32 	%r3, [_ZN8pygpukit3ops2nn33gated_residual_inplace_f32_kernelEPfPKfS4_iii_param_5];
	mov.u32 	%r5, %ctaid.x;
	mov.u32 	%r6, %ntid.x;
	mov.u32 	%r7, %tid.x;
	mad.lo.s32 	%r1, %r5, %r6, %r7;
	mul.lo.s32 	%r8, %r2, %r4;
	mul.lo.s32 	%r9, %r8, %r3;
	setp.ge.s32 	%p1, %r1, %r9;
	@%p1 bra 	$L__BB3_2;
	cvta.to.global.u64 	%rd4, %rd1;
	cvta.to.global.u64 	%rd5, %rd2;
	cvta.to.global.u64 	%rd6, %rd3;
	rem.s32 	%r10, %r1, %r3;
	mul.lo.s32 	%r11, %r3, %r2;
	div.s32 	%r12, %r1, %r11;
	mad.lo.s32 	%r13, %r12, %r3, %r10;
	mul.wide.s32 	%rd7, %r1, 4;
	add.s64 	%rd8, %rd4, %rd7;
	ld.global.f32 	%f1, [%rd8];
	mul.wide.s32 	%rd9, %r13, 4;
	add.s64 	%rd10, %rd5, %rd9;
	ld.global.nc.f32 	%f2, [%rd10];
	add.s64 	%rd11, %rd6, %rd7;
	ld.global.nc.f32 	%f3, [%rd11];
	fma.rn.f32 	%f4, %f2, %f3, %f1;
	st.global.f32 	[%rd8], %f4;
$L__BB3_2:
	ret;

}
	// .globl	_ZN8pygpukit3ops2nn23scale_tensor_f32_kernelEPKfPffi
.visible .entry _ZN8pygpukit3ops2nn23scale_tensor_f32_kernelEPKfPffi(
	.param .u64 .ptr .align 1 _ZN8pygpukit3ops2nn23scale_tensor_f32_kernelEPKfPffi_param_0,
	.param .u64 .ptr .align 1 _ZN8pygpukit3ops2nn23scale_tensor_f32_kernelEPKfPffi_param_1,
	.param .f32 _ZN8pygpukit3ops2nn23scale_tensor_f32_kernelEPKfPffi_param_2,
	.param .u32 _ZN8pygpukit3ops2nn23scale_tensor_f32_kernelEPKfPffi_param_3
)
{
	.reg .pred 	%p<2>;
	.reg .b32 	%r<6>;
	.reg .b32 	%f<4>;
	.reg .b64 	%rd<8>;

	ld.param.u64 	%rd1, [_ZN8pygpukit3ops2nn23scale_tensor_f32_kernelEPKfPffi_param_0];
	ld.param.u64 	%rd2, [_ZN8pygpukit3ops2nn23scale_tensor_f32_kernelEPKfPffi_param_1];
	ld.param.f32 	%f1, [_ZN8pygpukit3ops2nn23scale_tensor_f32_kernelEPKfPffi_param_2];
	ld.param.u32 	%r2, [_ZN8pygpukit3ops2nn23scale_tensor_f32_kernelEPKfPffi_param_3];
	mov.u32 	%r3, %ctaid.x;
	mov.u32 	%r4, %ntid.x;
	mov.u32 	%r5, %tid.x;
	mad.lo.s32 	%r1, %r3, %r4, %r5;
	setp.ge.s32 	%p1, %r1, %r2;
	@%p1 bra 	$L__BB4_2;
	cvta.to.global.u64 	%rd3, %rd1;
	cvta.to.global.u64 	%rd4, %rd2;
	mul.wide.s32 	%rd5, %r1, 4;
	add.s64 	%rd6, %rd3, %rd5;
	ld.global.nc.f32 	%f2, [%rd6];
	mul.f32 	%f3, %f1, %f2;
	add.s64 	%rd7, %rd4, %rd5;
	st.global.f32 	[%rd7], %f3;
$L__BB4_2:
	ret;

}
	// .globl	_ZN8pygpukit3ops2nn23concat_axis1_f32_kernelEPKfS3_Pfiiii
.visible .entry _ZN8pygpukit3ops2nn23concat_axis1_f32_kernelEPKfS3_Pfiiii(
	.param .u64 .ptr .align 1 _ZN8pygpukit3ops2nn23concat_axis1_f32_kernelEPKfS3_Pfiiii_param_0,
	.param .u64 .ptr .align 1 _ZN8pygpukit3ops2nn23concat_axis1_f32_kernelEPKfS3_Pfiiii_param_1,
	.param .u64 .ptr .align 1 _ZN8pygpukit3ops2nn23concat_axis1_f32_kernelEPKfS3_Pfiiii_param_2,
	.param .u32 _ZN8pygpukit3ops2nn23concat_axis1_f32_kernelEPKfS3_Pfiiii_param_3,
	.param .u32 _ZN8pygpukit3ops2nn23concat_axis1_f32_kernelEPKfS3_Pfiiii_param_4,
	.param .u32 _ZN8pygpukit3ops2nn23concat_axis1_f32_kernelEPKfS3_Pfiiii_param_5,
	.param .u32 _ZN8pygpukit3ops2nn23concat_axis1_f32_kernelEPKfS3_Pfiiii_param_6
)
{
	.reg .pred 	%p<3>;
	.reg .b32 	%r<23>;
	.reg .b32 	%f<3>;
	.reg .b64 	%rd<15>;

	ld.param.u64 	%rd2, [_ZN8pygpukit3ops2nn23concat_axis1_f32_kernelEPKfS3_Pfiiii_param_0];
	ld.param.u64 	%rd3, [_ZN8pygpukit3ops2nn23concat_axis1_f32_kernelEPKfS3_Pfiiii_param_1];
	ld.param.u64 	%rd4, [_ZN8pygpukit3ops2nn23concat_axis1_f32_kernelEPKfS3_Pfiiii_param_2];
	ld.param.u32 	%r9, [_ZN8pygpukit3ops2nn23concat_axis1_f32_kernelEPKfS3_Pfiiii_param_3];
	ld.param.u32 	%r6, [_ZN8pygpukit3ops2nn23concat_axis1_f32_kernelEPKfS3_Pfiiii_param_4];
	ld.param.u32 	%r7, [_ZN8pygpukit3ops2nn23concat_axis1_f32_kernelEPKfS3_Pfiiii_param_5];
	ld.param.u32 	%r8, [_ZN8pygpukit3ops2nn23concat_axis1_f32_kernelEPKfS3_Pfiiii_param_6];
	cvta.to.global.u64 	%rd1, %rd4;
	mov.u32 	%r10, %ctaid.x;
	mov.u32 	%r11, %ntid.x;
	mov.u32 	%r12, %tid.x;
	mad.lo.s32 	%r1, %r10, %r11, %r12;
	add.s32 	%r2, %r7, %r6;
	mul.lo.s32 	%r13, %r2, %r9;
	mul.lo.s32 	%r14, %r13, %r8;
	setp.ge.s32 	%p1, %r1, %r14;
	@%p1 bra 	$L__BB5_4;
	div.s32 	%r15, %r1, %r8;
	mul.lo.s32 	%r16, %r15, %r8;
	sub.s32 	%r3, %r1, %r16;
	rem.s32 	%r4, %r15, %r2;
	mul.lo.s32 	%r17, %r2, %r8;
	div.s32 	%r5, %r1, %r17;
	setp.ge.s32 	%p2, %r4, %r6;
	@%p2 bra 	$L__BB5_3;
	mad.lo.s32 	%r21, %r5, %r6, %r4;
	mad.lo.s32 	%r22, %r21, %r8, %r3;
	cvta.to.global.u64 	%rd10, %rd2;
	mul.wide.s32 	%rd11, %r22, 4;
	add.s64 	%rd12, %rd10, %rd11;
	ld.global.nc.f32 	%f2, [%rd12];
	mul.wide.s32 	%rd13, %r1, 4;
	add.s64 	%rd14, %rd1, %rd13;
	st.global.f32 	[%rd14], %f2;
	bra.uni 	$L__BB5_4;
$L__BB5_3:
	sub.s32 	%r18, %r4, %r6;
	mad.lo.s32 	%r19, %r5, %r7, %r18;
	mad.lo.s32 	%r20, %r19, %r8, %r3;
	cvta.to.global.u64 	%rd5, %rd3;
	mul.wide.s32 	%rd6, %r20, 4;
	add.s64 	%rd7, %rd5, %rd6;
	ld.global.nc.f32 	%f1, [%rd7];
	mul.wide.s32 	%rd8, %r1, 4;
	add.s64 	%rd9, %rd1, %rd8;
	st.global.f32 	[%rd9], %f1;
$L__BB5_4:
	ret;

}
	// .globl	_ZN8pygpukit3ops2nn27copy_slice_axis1_f32_kernelEPKfPfiiiii
.visible .entry _ZN8pygpukit3ops2nn27copy_slice_axis1_f32_kernelEPKfPfiiiii(
	.param .u64 .ptr .align 1 _ZN8pygpukit3ops2nn27copy_slice_axis1_f32_kernelEPKfPfiiiii_param_0,
	.param .u64 .ptr .align 1 _ZN8pygpukit3ops2nn27copy_slice_axis1_f32_kernelEPKfPfiiiii_param_1,
	.param .u32 _ZN8pygpukit3ops2nn27copy_slice_axis1_f32_kernelEPKfPfiiiii_param_2,
	.param .u32 _ZN8pygpukit3ops2nn27copy_slice_axis1_f32_kernelEPKfPfiiiii_param_3,
	.param .u32 _ZN8pygpukit3ops2nn27copy_slice_axis1_f32_kernelEPKfPfiiiii_param_4,
	.param .u32 _ZN8pygpukit3ops2nn27copy_slice_axis1_f32_kernelEPKfPfiiiii_param_5,
	.param .u32 _ZN8pygpukit3ops2nn27copy_slice_axis1_f32_kernelEPKfPfiiiii_param_6
)
{
	.reg .pred 	%p<2>;
	.reg .b32 	%r<21>;
	.reg .b32 	%f<2>;
	.reg .b64 	%rd<9>;

	ld.param.u64 	%rd1, [_ZN8pygpukit3ops2nn27copy_slice_axis1_f32_kernelEPKfPfiiiii_param_0];
	ld.param.u64 	%rd2, [_ZN8pygpukit3ops2nn27copy_slice_axis1_f32_kernelEPKfPfiiiii_param_1];
	ld.param.u32 	%r6, [_ZN8pygpukit3ops2nn27copy_slice_axis1_f32_kernelEPKfPfiiiii_param_2];
	ld.param.u32 	%r2, [_ZN8pygpukit3ops2nn27copy_slice_axis1_f32_kernelEPKfPfiiiii_param_3];
	ld.param.u32 	%r3, [_ZN8pygpukit3ops2nn27copy_slice_axis1_f32_kernelEPKfPfiiiii_param_4];
	ld.param.u32 	%r4, [_ZN8pygpukit3ops2nn27copy_slice_axis1_f32_kernelEPKfPfiiiii_param_5];
	ld.param.u32 	%r5, [_ZN8pygpukit3ops2nn27copy_slice_axis1_f32_kernelEPKfPfiiiii_param_6];
	mov.u32 	%r7, %ctaid.x;
	mov.u32 	%r8, %ntid.x;
	mov.u32 	%r9, %tid.x;
	mad.lo.s32 	%r1, %r7, %r8, %r9;
	mul.lo.s32 	%r10, %r3, %r6;
	mul.lo.s32 	%r11, %r10, %r4;
	setp.ge.s32 	%p1, %r1, %r11;
	@%p1 bra 	$L__BB6_2;
	cvta.to.global.u64 	%rd3, %rd1;
	cvta.to.global.u64 	%rd4, %rd2;
	div.s32 	%r12, %r1, %r4;
	mul.lo.s32 	%r13, %r12, %r4;
	sub.s32 	%r14, %r1, %r13;
	rem.s32 	%r15, %r12, %r3;
	mul.lo.s32 	%r16, %r4, %r3;
	div.s32 	%r17, %r1, %r16;
	add.s32 	%r18, %r15, %r5;
	mad.lo.s32 	%r19, %r17, %r2, %r18;
	mad.lo.s32 	%r20, %r19, %r4, %r14;
	mul.wide.s32 	%rd5, %r20, 4;
	add.s64 	%rd6, %rd3, %rd5;
	ld.global.nc.f32 	%f1, [%rd6];
	mul.wide.s32 	%rd7, %r1, 4;
	add.s64 	%rd8, %rd4, %rd7;
	st.global.f32 	[%rd8], %f1;
$L__BB6_2:
	ret;

}
	// .globl	_ZN8pygpukit3ops2nn21apply_rope_f32_kernelEPKfS3_S3_Pfiiii
.visible .entry _ZN8pygpukit3ops2nn21apply_rope_f32_kernelEPKfS3_S3_Pfiiii(
	.param .u64 .ptr .align 1 _ZN8pygpukit3ops2nn21apply_rope_f32_kernelEPKfS3_S3_Pfiiii_param_0,
	.param .u64 .ptr .align 1 _ZN8pygpukit3ops2nn21apply_rope_f32_kernelEPKfS3_S3_Pfiiii_param_1,
	.param .u64 .ptr .align 1 _ZN8pygpukit3ops2nn21apply_rope_f32_kernelEPKfS3_S3_Pfiiii_param_2,
	.param .u64 .ptr .align 1 _ZN8pygpukit3ops2nn21apply_rope_f32_kernelEPKfS3_S3_Pfiiii_param_3,
	.param .u32 _ZN8pygpukit3ops2nn21apply_rope_f32_kernelEPKfS3_S3_Pfiiii_param_4,
	.param .u32 _ZN8pygpukit3ops2nn21apply_rope_f32_kernelEPKfS3_S3_Pfiiii_param_5,
	.param .u32 _ZN8pygpukit3ops2nn21apply_rope_f32_kernelEPKfS3_S3_Pfiiii_param_6,
	.param .u32 _ZN8pygpukit3ops2nn21apply_rope_f32_kernelEPKfS3_S3_Pfiiii_param_7
)
{
	.reg .pred 	%p<4>;
	.reg .b32 	%r<19>;
	.reg .b32 	%f<15>;
	.reg .b64 	%rd<19>;

	ld.param.u64 	%rd6, [_ZN8pygpukit3ops2nn21apply_rope_f32_kernelEPKfS3_S3_Pfiiii_param_0];
	ld.param.u64 	%rd4, [_ZN8pygpukit3ops2nn21apply_rope_f32_kernelEPKfS3_S3_Pfiiii_param_1];
	ld.param.u64 	%rd5, [_ZN8pygpukit3ops2nn21apply_rope_f32_kernelEPKfS3_S3_Pfiiii_param_2];
	ld.param.u64 	%rd7, [_ZN8pygpukit3ops2nn21apply_rope_f32_kernelEPKfS3_S3_Pfiiii_param_3];
	ld.param.u32 	%r6, [_ZN8pygpukit3ops2nn21apply_rope_f32_kernelEPKfS3_S3_Pfiiii_param_4];
	ld.param.u32 	%r3, [_ZN8pygpukit3ops2nn21apply_rope_f32_kernelEPKfS3_S3_Pfiiii_param_5];
	ld.param.u32 	%r4, [_ZN8pygpukit3ops2nn21apply_rope_f32_kernelEPKfS3_S3_Pfiiii_param_6];
	ld.param.u32 	%r5, [_ZN8pygpukit3ops2nn21apply_rope_f32_kernelEPKfS3_S3_Pfiiii_param_7];
	cvta.to.global.u64 	%rd1, %rd7;
	cvta.to.global.u64 	%rd2, %rd6;
	mov.u32 	%r7, %ctaid.x;
	mov.u32 	%r8, %ntid.x;
	mov.u32 	%r9, %tid.x;
	mad.lo.s32 	%r1, %r7, %r8, %r9;
	mul.lo.s32 	%r10, %r3, %r6;
	mul.lo.s32 	%r11, %r10, %r4;
	mul.lo.s32 	%r12, %r11, %r5;
	setp.ge.s32 	%p1, %r1, %r12;
	@%p1 bra 	$L__BB7_6;
	cvta.to.global.u64 	%rd8, %rd4;
	cvta.to.global.u64 	%rd9, %rd5;
	rem.s32 	%r2, %r1, %r5;
	mul.lo.s32 	%r13, %r5, %r4;
	div.s32 	%r14, %r1, %r13;
	rem.s32 	%r15, %r14, %r3;
	mad.lo.s32 	%r16, %r15, %r5, %r2;
	mul.wide.s32 	%rd10, %r16, 4;
	add.s64 	%rd11, %rd8, %rd10;
	ld.global.nc.f32 	%f1, [%rd11];
	add.s64 	%rd12, %rd9, %rd10;
	ld.global.nc.f32 	%f2, [%rd12];
	and.b32  	%r17, %r2, 1;
	setp.eq.b32 	%p2, %r17, 1;
	@%p2 bra 	$L__BB7_5;
	mul.wide.s32 	%rd16, %r1, 4;
	add.s64 	%rd3, %rd2, %rd16;
	ld.global.nc.f32 	%f3, [%rd3];
	add.s32 	%r18, %r2, 1;
	setp.ge.s32 	%p3, %r18, %r5;
	mov.f32 	%f14, 0f00000000;
	@%p3 bra 	$L__BB7_4;
	ld.global.nc.f32 	%f14, [%rd3+4];
$L__BB7_4:
	mul.f32 	%f11, %f1, %f3;
	mul.f32 	%f12, %f2, %f14;
	sub.f32 	%f13, %f11, %f12;
	add.s64 	%rd18, %rd1, %rd16;
	st.global.f32 	[%rd18], %f13;
	bra.uni 	$L__BB7_6;
$L__BB7_5:
	mul.wide.s32 	%rd13, %r1, 4;
	add.s64 	%rd14, %rd2, %rd13;
	ld.global.nc.f32 	%f6, [%rd14+-4];
	ld.global.nc.f32 	%f7, [%rd14];
	mul.f32 	%f8, %f1, %f7;
	fma.rn.f32 	%f9, %f2, %f6, %f8;
	add.s64 	%rd15, %rd1, %rd13;
	st.global.f32 	[%rd15], %f9;
$L__BB7_6:
	ret;

}
	// .globl	_ZN8pygpukit3ops2nn30layer_norm_modulate_f32_kernelEPKfS3_S3_Pfiiif
.visible .entry _ZN8pygpukit3ops2nn30layer_norm_modulate_f32_kernelEPKfS3_S3_Pfiiif(
	.param .u64 .ptr .align 1 _ZN8pygpukit3ops2nn30layer_norm_modulate_f32_kernelEPKfS3_S3_Pfiiif_param_0,
	.param .u64 .ptr .align 1 _ZN8pygpukit3ops2nn30layer_norm_modulate_f32_kernelEPKfS3_S3_Pfiiif_param_1,
	.param .u64 .ptr .align 1 _ZN8pygpukit3ops2nn30layer_norm_modulate_f32_kernelEPKfS3_S3_Pfiiif_param_2,
	.param .u64 .ptr .align 1 _ZN8pygpukit3ops2nn30layer_norm_modulate_f32_kernelEPKfS3_S3_Pfiiif_param_3,
	.param .u32 _ZN8pygpukit3ops2nn30layer_norm_modulate_f32_kernelEPKfS3_S3_Pfiiif_param_4,
	.param .u32 _ZN8pygpukit3ops2nn30layer_norm_modulate_f32_kernelEPKfS3_S3_Pfiiif_param_5,
	.param .u32 _ZN8pygpukit3ops2nn30layer_norm_modulate_f32_kernelEPKfS3_S3_Pfiiif_param_6,
	.param .f32 _ZN8pygpukit3ops2nn30layer_norm_modulate_f32_kernelEPKfS3_S3_Pfiiif_param_7
)
{
	.reg .pred 	%p<41>;
	.reg .b32 	%r<76>;
	.reg .b32 	%f<85>;
	.reg .b64 	%rd<27>;
	// demoted variable
	.shared .align 4 .b8 _ZZN8pygpukit3ops2nn30layer_norm_modulate_f32_kernelEPKfS3_S3_PfiiifE10shared_sum[128];
	// demoted variable
	.shared .align 4 .f32 _ZZN8pygpukit3ops2nn30layer_norm_modulate_f32_kernelEPKfS3_S3_PfiiifE4mean;
	// demoted variable
	.shared .align 4 .f32 _ZZN8pygpukit3ops2nn30layer_norm_modulate_f32_kernelEPKfS3_S3_PfiiifE4rstd;
	ld.param.u64 	%rd7, [_ZN8pygpukit3ops2nn30layer_norm_modulate_f32_kernelEPKfS3_S3_Pfiiif_param_0];
	ld.param.u64 	%rd8, [_ZN8pygpukit3ops2nn30layer_norm_modulate_f32_kernelEPKfS3_S3_Pfiiif_param_1];
	ld.param.u64 	%rd9, [_ZN8pygpukit3ops2nn30layer_norm_modulate_f32_kernelEPKfS3_S3_Pfiiif_param_2];
	ld.param.u64 	%rd10, [_ZN8pygpukit3ops2nn30layer_norm_modulate_f32_kernelEPKfS3_S3_Pfiiif_param_3];
	ld.param.u32 	%r18, [_ZN8pygpukit3ops2nn30layer_norm_modulate_f32_kernelEPKfS3_S3_Pfiiif_param_4];
	ld.param.u32 	%r16, [_ZN8pygpukit3ops2nn30layer_norm_modulate_f32_kernelEPKfS3_S3_Pfiiif_param_5];
	ld.param.u32 	%r17, [_ZN8pygpukit3ops2nn30layer_norm_modulate_f32_kernelEPKfS3_S3_Pfiiif_param_6];
	ld.param.f32 	%f19, [_ZN8pygpukit3ops2nn30layer_norm_modulate_f32_kernelEPKfS3_S3_Pfiiif_param_7];
	mov.u32 	%r1, %ctaid.x;
	mul.lo.s32 	%r19, %r16, %r18;
	setp.ge.s32 	%p2, %r1, %r19;
	@%p2 bra 	$L__BB8_25;
	cvta.to.global.u64 	%rd11, %rd7;
	div.s32 	%r20, %r1, %r16;
	mul.lo.s32 	%r21, %r17, %r1;
	cvt.s64.s32 	%rd1, %r21;
	mul.wide.s32 	%rd12, %r21, 4;
	add.s64 	%rd2, %rd11, %rd12;
	mul.lo.s32 	%r2, %r20, %r17;
	mov.u32 	%r75, %tid.x;
	setp.ge.s32 	%p3, %r75, %r17;
	mov.f32 	%f79, 0f00000000;
	@%p3 bra 	$L__BB8_4;
	mov.f32 	%f79, 0f00000000;
	mov.u32 	%r4, %ntid.x;
	mov.u32 	%r73, %r75;
$L__BB8_3:
	mul.wide.s32 	%rd13, %r73, 4;
	add.s64 	%rd14, %rd2, %rd13;
	ld.global.nc.f32 	%f22, [%rd14];
	add.f32 	%f79, %f79, %f22;
	add.s32 	%r73, %r73, %r4;
	setp.lt.s32 	%p4, %r73, %r17;
	@%p4 bra 	$L__BB8_3;
$L__BB8_4:
	mov.b32 	%r22, %f79;
	shfl.sync.down.b32	%r23|%p5, %r22, 16, 31, -1;
	mov.b32 	%f23, %r23;
	add.f32 	%f24, %f79, %f23;
	mov.b32 	%r24, %f24;
	shfl.sync.down.b32	%r25|%p6, %r24, 8, 31, -1;
	mov.b32 	%f25, %r25;
	add.f32 	%f26, %f24, %f25;
	mov.b32 	%r26, %f26;
	shfl.sync.down.b32	%r27|%p7, %r26, 4, 31, -1;
	mov.b32 	%f27, %r27;
	add.f32 	%f28, %f26, %f27;
	mov.b32 	%r28, %f28;
	shfl.sync.down.b32	%r29|%p8, %r28, 2, 31, -1;
	mov.b32 	%f29, %r29;
	add.f32 	%f30, %f28, %f29;
	mov.b32 	%r30, %f30;
	shfl.sync.down.b32	%r31|%p9, %r30, 1, 31, -1;
	mov.b32 	%f31, %r31;
	add.f32 	%f4, %f30, %f31;
	and.b32  	%r7, %r75, 31;
	setp.ne.s32 	%p10, %r7, 0;
	shr.u32 	%r32, %r75, 3;
	and.b32  	%r33, %r32, 124;
	mov.u32 	%r34, _ZZN8pygpukit3ops2nn30layer_norm_modulate_f32_kernelEPKfS3_S3_PfiiifE10shared_sum;
	add.s32 	%r8, %r34, %r33;
	@%p10 bra 	$L__BB8_6;
	st.shared.f32 	[%r8], %f4;
$L__BB8_6:
	bar.sync 	0;
	setp.gt.u32 	%p12, %r75, 31;
	shl.b32 	%r35, %r75, 2;
	add.s32 	%r9, %r34, %r35;
	mov.pred 	%p40, 0;
	@%p12 bra 	$L__BB8_11;
	mov.u32 	%r37, %ntid.x;
	add.s32 	%r38, %r37, 31;
	shr.u32 	%r39, %r38, 5;
	setp.ge.u32 	%p13, %r75, %r39;
	mov.f32 	%f80, 0f00000000;
	@%p13 bra 	$L__BB8_9;
	ld.shared.f32 	%f80, [%r9];
$L__BB8_9:
	mov.b32 	%r40, %f80;
	shfl.sync.down.b32	%r41|%p15, %r40, 16, 31, -1;
	mov.b32 	%f33, %r41;
	add.f32 	%f34, %f80, %f33;
	mov.b32 	%r42, %f34;
	shfl.sync.down.b32	%r43|%p16, %r42, 8, 31, -1;
	mov.b32 	%f35, %r43;
	add.f32 	%f36, %f34, %f35;
	mov.b32 	%r44, %f36;
	shfl.sync.down.b32	%r45|%p17, %r44, 4, 31, -1;
	mov.b32 	%f37, %r45;
	add.f32 	%f38, %f36, %f37;
	mov.b32 	%r46, %f38;
	shfl.sync.down.b32	%r47|%p18, %r46, 2, 31, -1;
	mov.b32 	%f39, %r47;
	add.f32 	%f40, %f38, %f39;
	mov.b32 	%r48, %f40;
	shfl.sync.down.b32	%r49|%p19, %r48, 1, 31, -1;
	mov.b32 	%f41, %r49;
	add.f32 	%f7, %f40, %f41;
	setp.ne.s32 	%p20, %r75, 0;
	@%p20 bra 	$L__BB8_11;
	cvt.rn.f32.s32 	%f42, %r17;
	div.rn.f32 	%f43, %f7, %f42;
	st.shared.f32 	[_ZZN8pygpukit3ops2nn30layer_norm_modulate_f32_kernelEPKfS3_S3_PfiiifE4mean], %f43;
	mov.pred 	%p40, -1;
$L__BB8_11:
	setp.ge.s32 	%p22, %r75, %r17;
	bar.sync 	0;
	mov.f32 	%f82, 0f00000000;
	@%p22 bra 	$L__BB8_14;
	ld.shared.f32 	%f8, [_ZZN8pygpukit3ops2nn30layer_norm_modulate_f32_kernelEPKfS3_S3_PfiiifE4mean];
	mov.f32 	%f82, 0f00000000;
	mov.u32 	%r10, %ntid.x;
	mov.u32 	%r74, %r75;
$L__BB8_13:
	mul.wide.s32 	%rd15, %r74, 4;
	add.s64 	%rd16, %rd2, %rd15;
	ld.global.nc.f32 	%f46, [%rd16];
	sub.f32 	%f47, %f46, %f8;
	fma.rn.f32 	%f82, %f47, %f47, %f82;
	add.s32 	%r74, %r74, %r10;
	setp.lt.s32 	%p23, %r74, %r17;
	@%p23 bra 	$L__BB8_13;
$L__BB8_14:
	setp.ne.s32 	%p24, %r7, 0;
	mov.b32 	%r50, %f82;
	shfl.sync.down.b32	%r51|%p25, %r50, 16, 31, -1;
	mov.b32 	%f48, %r51;
	add.f32 	%f49, %f82, %f48;
	mov.b32 	%r52, %f49;
	shfl.sync.down.b32	%r53|%p26, %r52, 8, 31, -1;
	mov.b32 	%f50, %r53;
	add.f32 	%f51, %f49, %f50;
	mov.b32 	%r54, %f51;
	shfl.sync.down.b32	%r55|%p27, %r54, 4, 31, -1;
	mov.b32 	%f52, %r55;
	add.f32 	%f53, %f51, %f52;
	mov.b32 	%r56, %f53;
	shfl.sync.down.b32	%r57|%p28, %r56, 2, 31, -1;
	mov.b32 	%f54, %r57;
	add.f32 	%f55, %f53, %f54;
	mov.b32 	%r58, %f55;
	shfl.sync.down.b32	%r59|%p29, %r58, 1, 31, -1;
	mov.b32 	%f56, %r59;
	add.f32 	%f84, %f55, %f56;
	@%p24 bra 	$L__BB8_16;
	st.shared.f32 	[%r8], %f84;
$L__BB8_16:
	setp.gt.u32 	%p30, %r75, 31;
	bar.sync 	0;
	@%p30 bra 	$L__BB8_20;
	mov.u32 	%r60, %ntid.x;
	add.s32 	%r61, %r60, 31;
	shr.u32 	%r62, %r61, 5;
	setp.ge.u32 	%p31, %r75, %r62;
	mov.f32 	%f83, 0f00000000;
	@%p31 bra 	$L__BB8_19;
	ld.shared.f32 	%f83, [%r9];
$L__BB8_19:
	mov.b32 	%r63, %f83;
	shfl.sync.down.b32	%r64|%p32, %r63, 16, 31, -1;
	mov.b32 	%f58, %r64;
	add.f32 	%f59, %f83, %f58;
	mov.b32 	%r65, %f59;
	shfl.sync.down.b32	%r66|%p33, %r65, 8, 31, -1;
	mov.b32 	%f60, %r66;
	add.f32 	%f61, %f59, %f60;
	mov.b32 	%r67, %f61;
	shfl.sync.down.b32	%r68|%p34, %r67, 4, 31, -1;
	mov.b32 	%f62, %r68;
	add.f32 	%f63, %f61, %f62;
	mov.b32 	%r69, %f63;
	shfl.sync.down.b32	%r70|%p35, %r69, 2, 31, -1;
	mov.b32 	%f64, %r70;
	add.f32 	%f65, %f63, %f64;
	mov.b32 	%r71, %f65;
	shfl.sync.down.b32	%r72|%p36, %r71, 1, 31, -1;
	mov.b32 	%f66, %r72;
	add.f32 	%f84, %f65, %f66;
$L__BB8_20:
	not.pred 	%p37, %p40;
	@%p37 bra 	$L__BB8_22;
	cvt.rn.f32.s32 	%f67, %r17;
	div.rn.f32 	%f68, %f84, %f67;
	add.f32 	%f69, %f19, %f68;
	rsqrt.approx.f32 	%f70, %f69;
	st.shared.f32 	[_ZZN8pygpukit3ops2nn30layer_norm_modulate_f32_kernelEPKfS3_S3_PfiiifE4rstd], %f70;
$L__BB8_22:
	setp.ge.s32 	%p38, %r75, %r17;
	bar.sync 	0;
	@%p38 bra 	$L__BB8_25;
	ld.shared.f32 	%f17, [_ZZN8pygpukit3ops2nn30layer_norm_modulate_f32_kernelEPKfS3_S3_PfiiifE4mean];
	ld.shared.f32 	%f18, [_ZZN8pygpukit3ops2nn30layer_norm_modulate_f32_kernelEPKfS3_S3_PfiiifE4rstd];
	mov.u32 	%r13, %ntid.x;
	cvta.to.global.u64 	%rd3, %rd8;
	cvta.to.global.u64 	%rd4, %rd9;
	cvta.to.global.u64 	%rd5, %rd10;
	cvt.s64.s32 	%rd6, %r2;
$L__BB8_24:
	cvt.s64.s32 	%rd17, %r75;
	mul.wide.s32 	%rd18, %r75, 4;
	add.s64 	%rd19, %rd2, %rd18;
	ld.global.nc.f32 	%f71, [%rd19];
	sub.f32 	%f72, %f71, %f17;
	mul.f32 	%f73, %f72, %f18;
	add.s64 	%rd20, %rd17, %rd6;
	shl.b64 	%rd21, %rd20, 2;
	add.s64 	%rd22, %rd3, %rd21;
	ld.global.nc.f32 	%f74, [%rd22];
	add.f32 	%f75, %f74, 0f3F800000;
	add.s64 	%rd23, %rd4, %rd21;
	ld.global.nc.f32 	%f76, [%rd23];
	fma.rn.f32 	%f77, %f73, %f75, %f76;
	add.s64 	%rd24, %rd17, %rd1;
	shl.b64 	%rd25, %rd24, 2;
	add.s64 	%rd26, %rd5, %rd25;
	st.global.f32 	[%rd26], %f77;
	add.s32 	%r75, %r75, %r13;
	setp.lt.s32 	%p39, %r75, %r17;
	@%p39 bra 	$L__BB8_24;
$L__BB8_25:
	ret;

}
	// .globl	_ZN8pygpukit3ops2nn24add_broadcast_f32_kernelEPKfS3_Pfiii
.visible .entry _ZN8pygpukit3ops2nn24add_broadcast_f32_kernelEPKfS3_Pfiii(
	.param .u64 .ptr .align 1 _ZN8pygpukit3ops2nn24add_broadcast_f32_kernelEPKfS3_Pfiii_param_0,
	.param .u64 .ptr .align 1 _ZN8pygpukit3ops2nn24add_broadcast_f32_kernelEPKfS3_Pfiii_param_1,
	.param .u64 .ptr .align 1 _ZN8pygpukit3ops2nn24add_broadcast_f32_kernelEPKfS3_Pfiii_param_2,
	.param .u32 _ZN8pygpukit3ops2nn24add_broadcast_f32_kernelEPKfS3_Pfiii_param_3,
	.param .u32 _ZN8pygpukit3ops2nn24add_broadcast_f32_kernelEPKfS3_Pfiii_param_4,
	.param .u32 _ZN8pygpukit3ops2nn24add_broadcast_f32_kernelEPKfS3_Pfiii_param_5
)
{
	.reg .pred 	%p<2>;
	.reg .b32 	%r<14>;
	.reg .b32 	%f<4>;
	.reg .b64 	%rd<12>;

	ld.param.u64 	%rd1, [_ZN8pygpukit3ops2nn24add_broadcast_f32_kernelEPKfS3_Pfiii_param_0];
	ld.param.u64 	%rd2, [_ZN8pygpukit3ops2nn24add_broadcast_f32_kernelEPKfS3_Pfiii_param_1];
	ld.param.u64 	%rd3, [_ZN8pygpukit3ops2nn24add_broadcast_f32_kernelEPKfS3_Pfiii_param_2];
	ld.param.u32 	%r4, [_ZN8pygpukit3ops2nn24add_broadcast_f32_kernelEPKfS3_Pfiii_param_3];
	ld.param.u32 	%r2, [_ZN8pygpukit3ops2nn24add_broadcast_f32_kernelEPKfS3_Pfiii_param_4];
	ld.param.u32 	%r3, [_ZN8pygpukit3ops2nn24add_broadcast_f32_kernelEPKfS3_Pfiii_param_5];
	mov.u32 	%r5, %ctaid.x;
	mov.u32 	%r6, %ntid.x;
	mov.u32 	%r7, %tid.x;
	mad.lo.s32 	%r1, %r5, %r6, %r7;
	mul.lo.s32 	%r8, %r2, %r4;
	mul.lo.s32 	%r9, %r8, %r3;
	setp.ge.s32 	%p1, %r1, %r9;
	@%p1 bra 	$L__BB9_2;
	cvta.to.global.u64 	%rd4, %rd1;
	cvta.to.global.u64 	%rd5, %rd2;
	cvta.to.global.u64 	%rd6, %rd3;
	rem.s32 	%r10, %r1, %r3;
	mul.lo.s32 	%r11, %r3, %r2;
	div.s32 	%r12, %r1, %r11;
	mad.lo.s32 	%r13, %r12, %r3, %r10;
	mul.wide.s32 	%rd7, %r1, 4;
	add.s64 	%rd8, %rd4, %rd7;
	ld.global.nc.f32 	%f1, [%rd8];
	mul.wide.s32 	%rd9, %r13, 4;
	add.s64 	%rd10, %rd5, %rd9;
	ld.global.nc.f32 	%f2, [%rd10];
	add.f32 	%f3, %f1, %f2;
	add.s64 	%rd11, %rd6, %rd7;
	st.global.f32 	[%rd11], %f3;
$L__BB9_2:
	ret;

}
	// .globl	_ZN8pygpukit3ops2nn23concat_axis2_f32_kernelEPKfS3_Pfiiii
.visible .entry _ZN8pygpukit3ops2nn23concat_axis2_f32_kernelEPKfS3_Pfiiii(
	.param .u64 .ptr .align 1 _ZN8pygpukit3ops2nn23concat_axis2_f32_kernelEPKfS3_Pfiiii_param_0,
	.param .u64 .ptr .align 1 _ZN8pygpukit3ops2nn23concat_axis2_f32_kernelEPKfS3_Pfiiii_param_1,
	.param .u64 .ptr .align 1 _ZN8pygpukit3ops2nn23concat_axis2_f32_kernelEPKfS3_Pfiiii_param_2,
	.param .u32 _ZN8pygpukit3ops2nn23concat_axis2_f32_kernelEPKfS3_Pfiiii_param_3,
	.param .u32 _ZN8pygpukit3ops2nn23concat_axis2_f32_kernelEPKfS3_Pfiiii_param_4,
	.param .u32 _ZN8pygpukit3ops2nn23concat_axis2_f32_kernelEPKfS3_Pfiiii_param_5,
	.param .u32 _ZN8pygpukit3ops2nn23concat_axis2_f32_kernelEPKfS3_Pfiiii_param_6
)
{
	.reg .pred 	%p<3>;
	.reg .b32 	%r<23>;
	.reg .b32 	%f<3>;
	.reg .b64 	%rd<15>;

	ld.param.u64 	%rd2, [_ZN8pygpukit3ops2nn23concat_axis2_f32_kernelEPKfS3_Pfiiii_param_0];
	ld.param.u64 	%rd3, [_ZN8pygpukit3ops2nn23concat_axis2_f32_kernelEPKfS3_Pfiiii_param_1];
	ld.param.u64 	%rd4, [_ZN8pygpukit3ops2nn23concat_axis2_f32_kernelEPKfS3_Pfiiii_param_2];
	ld.param.u32 	%r9, [_ZN8pygpukit3ops2nn23concat_axis2_f32_kernelEPKfS3_Pfiiii_param_3];
	ld.param.u32 	%r6, [_ZN8pygpukit3ops2nn23concat_axis2_f32_kernelEPKfS3_Pfiiii_param_4];
	ld.param.u32 	%r7, [_ZN8pygpukit3ops2nn23concat_axis2_f32_kernelEPKfS3_Pfiiii_param_5];
	ld.param.u32 	%r8, [_ZN8pygpukit3ops2nn23concat_axis2_f32_kernelEPKfS3_Pfiiii_param_6];
	cvta.to.global.u64 	%rd1, %rd4;
	mov.u32 	%r10, %ctaid.x;
	mov.u32 	%r11, %ntid.x;
	mov.u32 	%r12, %tid.x;
	mad.lo.s32 	%r1, %r10, %r11, %r12;
	add.s32 	%r2, %r8, %r7;
	mul.lo.s32 	%r13, %r6, %r9;
	mul.lo.s32 	%r14, %r13, %r2;
	setp.ge.s32 	%p1, %r1, %r14;
	@%p1 bra 	$L__BB10_4;
	div.s32 	%r15, %r1, %r2;
	mul.lo.s32 	%r16, %r15, %r2;
	sub.s32 	%r3, %r1, %r16;
	rem.s32 	%r4, %r15, %r6;
	mul.lo.s32 	%r17, %r2, %r6;
	div.s32 	%r5, %r1, %r17;
	setp.ge.s32 	%p2, %r3, %r7;
	@%p2 bra 	$L__BB10_3;
	mad.lo.s32 	%r21, %r5, %r6, %r4;
	mad.lo.s32 	%r22, %r21, %r7, %r3;
	cvta.to.global.u64 	%rd10, %rd2;
	mul.wide.s32 	%rd11, %r22, 4;
	add.s64 	%rd12, %rd10, %rd11;
	ld.global.nc.f32 	%f2, [%rd12];
	mul.wide.s32 	%rd13, %r1, 4;
	add.s64 	%rd14, %rd1, %rd13;
	st.global.f32 	[%rd14], %f2;
	bra.uni 	$L__BB10_4;
$L__BB10_3:
	sub.s32 	%r18, %r3, %r7;
	mad.lo.s32 	%r19, %r5, %r6, %r4;
	mad.lo.s32 	%r20, %r19, %r8, %r18;
	cvta.to.global.u64 	%rd5, %rd3;
	mul.wide.s32 	%rd6, %r20, 4;
	add.s64 	%rd7, %rd5, %rd6;
	ld.global.nc.f32 	%f1, [%rd7];
	mul.wide.s32 	%rd8, %r1, 4;
	add.s64 	%rd9, %rd1, %rd8;
	st.global.f32 	[%rd9], %f1;
$L__BB10_4:
	ret;

}
	// .globl	_ZN8pygpukit3ops2nn22slice_chunk_f32_kernelEPKfPfiiii
.visible .entry _ZN8pygpukit3ops2nn22slice_chunk_f32_kernelEPKfPfiiii(
	.param .u64 .ptr .align 1 _ZN8pygpukit3ops2nn22slice_chunk_f32_kernelEPKfPfiiii_param_0,
	.param .u64 .ptr .align 1 _ZN8pygpukit3ops2nn22slice_chunk_f32_kernelEPKfPfiiii_param_1,
	.param .u32 _ZN8pygpukit3ops2nn22slice_chunk_f32_kernelEPKfPfiiii_param_2,
	.param .u32 _ZN8pygpukit3ops2nn22slice_chunk_f32_kernelEPKfPfiiii_param_3,
	.param .u32 _ZN8pygpukit3ops2nn22slice_chunk_f32_kernelEPKfPfiiii_param_4,
	.param .u32 _ZN8pygpukit3ops2nn22slice_chunk_f32_kernelEPKfPfiiii_param_5
)
{
	.reg .pred 	%p<2>;
	.reg .b32 	%r<15>;
	.reg .b32 	%f<2>;
	.reg .b64 	%rd<9>;

	ld.param.u64 	%rd1, [_ZN8pygpukit3ops2nn22slice_chunk_f32_kernelEPKfPfiiii_param_0];
	ld.param.u64 	%rd2, [_ZN8pygpukit3ops2nn22slice_chunk_f32_kernelEPKfPfiiii_param_1];
	ld.param.u32 	%r5, [_ZN8pygpukit3ops2nn22slice_chunk_f32_kernelEPKfPfiiii_param_2];
	ld.param.u32 	%r2, [_ZN8pygpukit3ops2nn22slice_chunk_f32_kernelEPKfPfiiii_param_3];
	ld.param.u32 	%r3, [_ZN8pygpukit3ops2nn22slice_chunk_f32_kernelEPKfPfiiii_param_4];
	ld.param.u32 	%r4, [_ZN8pygpukit3ops2nn22slice_chunk_f32_kernelEPKfPfiiii_param_5];
	mov.u32 	%r6, %ctaid.x;
	mov.u32 	%r7, %ntid.x;
	mov.u32 	%r8, %tid.x;
	mad.lo.s32 	%r1, %r6, %r7, %r8;
	mul.lo.s32 	%r9, %r2, %r5;
	setp.ge.s32 	%p1, %r1, %r9;
	@%p1 bra 	$L__BB11_2;
	cvta.to.global.u64 	%rd3, %rd1;
	cvta.to.global.u64 	%rd4, %rd2;
	div.s32 	%r10, %r1, %r2;
	mul.lo.s32 	%r11, %r10, %r2;
	sub.s32 	%r12, %r1, %r11;
	mad.lo.s32 	%r13, %r10, %r3, %r4;
	mad.lo.s32 	%r14, %r13, %r2, %r12;
	mul.wide.s32 	%rd5, %r14, 4;
	add.s64 	%rd6, %rd3, %rd5;
	ld.global.nc.f32 	%f1, [%rd6];
	mul.wide.s32 	%rd7, %r1, 4;
	add.s64 	%rd8, %rd4, %rd7;
	st.global.f32 	[%rd8], %f1;
$L__BB11_2:
	ret;

}
	// .globl	_ZN8pygpukit3ops2nn26concat_axis1_4d_f32_kernelEPKfS3_Pfiiiii
.visible .entry _ZN8pygpukit3ops2nn26concat_axis1_4d_f32_kernelEPKfS3_Pfiiiii(
	.param .u64 .ptr .align 1 _ZN8pygpukit3ops2nn26concat_axis1_4d_f32_kernelEPKfS3_Pfiiiii_param_0,
	.param .u64 .ptr .align 1 _ZN8pygpukit3ops2nn26concat_axis1_4d_f32_kernelEPKfS3_Pfiiiii_param_1,
	.param .u64 .ptr .align 1 _ZN8pygpukit3ops2nn26concat_axis1_4d_f32_kernelEPKfS3_Pfiiiii_param_2,
	.param .u32 _ZN8pygpukit3ops2nn26concat_axis1_4d_f32_kernelEPKfS3_Pfiiiii_param_3,
	.param .u32 _ZN8pygpukit3ops2nn26concat_axis1_4d_f32_kernelEPKfS3_Pfiiiii_param_4,
	.param .u32 _ZN8pygpukit3ops2nn26concat_axis1_4d_f32_kernelEPKfS3_Pfiiiii_param_5,
	.param .u32 _ZN8pygpukit3ops2nn26concat_axis1_4d_f32_kernelEPKfS3_Pfiiiii_param_6,
	.param .u32 _ZN8pygpukit3ops2nn26concat_axis1_4d_f32_kernelEPKfS3_Pfiiiii_param_7
)
{
	.reg .pred 	%p<3>;
	.reg .b32 	%r<29>;
	.reg .b32 	%f<3>;
	.reg .b64 	%rd<15>;

	ld.param.u64 	%rd2, [_ZN8pygpukit3ops2nn26concat_axis1_4d_f32_kernelEPKfS3_Pfiiiii_param_0];
	ld.param.u64 	%rd3, [_ZN8pygpukit3ops2nn26concat_axis1_4d_f32_kernelEPKfS3_Pfiiiii_param_1];
	ld.param.u64 	%rd4, [_ZN8pygpukit3ops2nn26concat_axis1_4d_f32_kernelEPKfS3_Pfiiiii_param_2];
	ld.param.u32 	%r12, [_ZN8pygpukit3ops2nn26concat_axis1_4d_f32_kernelEPKfS3_Pfiiiii_param_3];
	ld.param.u32 	%r8, [_ZN8pygpukit3ops2nn26concat_axis1_4d_f32_kernelEPKfS3_Pfiiiii_param_4];
	ld.param.u32 	%r9, [_ZN8pygpukit3ops2nn26concat_axis1_4d_f32_kernelEPKfS3_Pfiiiii_param_5];
	ld.param.u32 	%r10, [_ZN8pygpukit3ops2nn26concat_axis1_4d_f32_kernelEPKfS3_Pfiiiii_param_6];
	ld.param.u32 	%r11, [_ZN8pygpukit3ops2nn26concat_axis1_4d_f32_kernelEPKfS3_Pfiiiii_param_7];
	cvta.to.global.u64 	%rd1, %rd4;
	mov.u32 	%r13, %ctaid.x;
	mov.u32 	%r14, %ntid.x;
	mov.u32 	%r15, %tid.x;
	mad.lo.s32 	%r1, %r13, %r14, %r15;
	add.s32 	%r2, %r9, %r8;
	mul.lo.s32 	%r3, %r11, %r10;
	mul.lo.s32 	%r16, %r2, %r12;
	mul.lo.s32 	%r17, %r16, %r3;
	setp.ge.s32 	%p1, %r1, %r17;
	@%p1 bra 	$L__BB12_4;
	div.s32 	%r18, %r1, %r11;
	mul.lo.s32 	%r19, %r18, %r11;
	sub.s32 	%r4, %r1, %r19;
	rem.s32 	%r5, %r18, %r10;
	div.s32 	%r20, %r1, %r3;
	rem.s32 	%r6, %r20, %r2;
	mul.lo.s32 	%r21, %r3, %r2;
	div.s32 	%r7, %r1, %r21;
	setp.ge.s32 	%p2, %r6, %r8;
	@%p2 bra 	$L__BB12_3;
	mad.lo.s32 	%r26, %r7, %r8, %r6;
	mad.lo.s32 	%r27, %r5, %r11, %r4;
	mad.lo.s32 	%r28, %r26, %r3, %r27;
	cvta.to.global.u64 	%rd10, %rd2;
	mul.wide.s32 	%rd11, %r28, 4;
	add.s64 	%rd12, %rd10, %rd11;
	ld.global.nc.f32 	%f2, [%rd12];
	mul.wide.s32 	%rd13, %r1, 4;
	add.s64 	%rd14, %rd1, %rd13;
	st.global.f32 	[%rd14], %f2;
	bra.uni 	$L__BB12_4;
$L__BB12_3:
	sub.s32 	%r22, %r6, %r8;
	mad.lo.s32 	%r23, %r7, %r9, %r22;
	mad.lo.s32 	%r24, %r5, %r11, %r4;
	mad.lo.s32 	%r25, %r23, %r3, %r24;
	cvta.to.global.u64 	%rd5, %rd3;
	mul.wide.s32 	%rd6, %r25, 4;
	add.s64 	%rd7, %rd5, %rd6;
	ld.global.nc.f32 	%f1, [%rd7];
	mul.wide.s32 	%rd8, %r1, 4;
	add.s64 	%rd9, %rd1, %rd8;
	st.global.f32 	[%rd9], %f1;
$L__BB12_4:
	ret;

}
	// .globl	_ZN8pygpukit3ops2nn30copy_slice_axis1_4d_f32_kernelEPKfPfiiiiii
.visible .entry _ZN8pygpukit3ops2nn30copy_slice_axis1_4d_f32_kernelEPKfPfiiiiii(
	.param .u64 .ptr .align 1 _ZN8pygpukit3ops2nn30copy_slice_axis1_4d_f32_kernelEPKfPfiiiiii_param_0,
	.param .u64 .ptr .align 1 _ZN8pygpukit3ops2nn30copy_slice_axis1_4d_f32_kernelEPKfPfiiiiii_param_1,
	.param .u32 _ZN8pygpukit3ops2nn30copy_slice_axis1_4d_f32_kernelEPKfPfiiiiii_param_2,
	.param .u32 _ZN8pygpukit3ops2nn30copy_slice_axis1_4d_f32_kernelEPKfPfiiiiii_param_3,
	.param .u32 _ZN8pygpukit3ops2nn30copy_slice_axis1_4d_f32_kernelEPKfPfiiiiii_param_4,
	.param .u32 _ZN8pygpukit3ops2nn30copy_slice_axis1_4d_f32_kernelEPKfPfiiiiii_param_5,
	.param .u32 _ZN8pygpukit3ops2nn30copy_slice_axis1_4d_f32_kernelEPKfPfiiiiii_param_6,
	.param .u32 _ZN8pygpukit3ops2nn30copy_slice_axis1_4d_f32_kernelEPKfPfiiiiii_param_7
)
{
	.reg .pred 	%p<2>;
	.reg .b32 	%r<26>;
	.reg .b32 	%f<2>;
	.reg .b64 	%rd<9>;

	ld.param.u64 	%rd1, [_ZN8pygpukit3ops2nn30copy_slice_axis1_4d_f32_kernelEPKfPfiiiiii_param_0];
	ld.param.u64 	%rd2, [_ZN8pygpukit3ops2nn30copy_slice_axis1_4d_f32_kernelEPKfPfiiiiii_param_1];
	ld.param.u32 	%r8, [_ZN8pygpukit3ops2nn30copy_slice_axis1_4d_f32_kernelEPKfPfiiiiii_param_2];
	ld.param.u32 	%r3, [_ZN8pygpukit3ops2nn30copy_slice_axis1_4d_f32_kernelEPKfPfiiiiii_param_3];
	ld.param.u32 	%r4, [_ZN8pygpukit3ops2nn30copy_slice_axis1_4d_f32_kernelEPKfPfiiiiii_param_4];
	ld.param.u32 	%r5, [_ZN8pygpukit3ops2nn30copy_slice_axis1_4d_f32_kernelEPKfPfiiiiii_param_5];
	ld.param.u32 	%r6, [_ZN8pygpukit3ops2nn30copy_slice_axis1_4d_f32_kernelEPKfPfiiiiii_param_6];
	ld.param.u32 	%r7, [_ZN8pygpukit3ops2nn30copy_slice_axis1_4d_f32_kernelEPKfPfiiiiii_param_7];
	mov.u32 	%r9, %ctaid.x;
	mov.u32 	%r10, %ntid.x;
	mov.u32 	%r11, %tid.x;
	mad.lo.s32 	%r1, %r9, %r10, %r11;
	mul.lo.s32 	%r2, %r6, %r5;
	mul.lo.s32 	%r12, %r4, %r8;
	mul.lo.s32 	%r13, %r12, %r2;
	setp.ge.s32 	%p1, %r1, %r13;
	@%p1 bra 	$L__BB13_2;
	cvta.to.global.u64 	%rd3, %rd1;
	cvta.to.global.u64 	%rd4, %rd2;
	div.s32 	%r14, %r1, %r6;
	mul.lo.s32 	%r15, %r14, %r6;
	sub.s32 	%r16, %r1, %r15;
	rem.s32 	%r17, %r14, %r5;
	div.s32 	%r18, %r1, %r2;
	rem.s32 	%r19, %r18, %r4;
	mul.lo.s32 	%r20, %r2, %r4;
	div.s32 	%r21, %r1, %r20;
	add.s32 	%r22, %r19, %r7;
	mad.lo.s32 	%r23, %r21, %r3, %r22;
	mad.lo.s32 	%r24, %r17, %r6, %r16;
	mad.lo.s32 	%r25, %r23, %r2, %r24;
	mul.wide.s32 	%rd5, %r25, 4;
	add.s64 	%rd6, %rd3, %rd5;
	ld.global.nc.f32 	%f1, [%rd6];
	mul.wide.s32 	%rd7, %r1, 4;
	add.s64 	%rd8, %rd4, %rd7;
	st.global.f32 	[%rd8], %f1;
$L__BB13_2:
	ret;

}


// ===== COMPILED SASS (sm_100) =====

	.target	sm_100

	.elftype	@"ET_EXEC"


//--------------------- .note.nv.tkinfo           --------------------------
	.section	.note.nv.tkinfo,"",@"SHT_NOTE"
	.sectionflags	@"SHF_NOTE_NV_TKINFO"
	.tkinfo
        /*0018*/ 	.word	0x00000002
        /*0030*/ 	.string	""
        /*0030*/ 	.string	"ptxas"
        /*0030*/ 	.string	"Cuda compilation tools, release 13.0, V13.0.88"
        /*0030*/ 	.string	"Build cuda_13.0.r13.0/compiler.36424714_0"
        /*0030*/ 	.string	"-arch sm_100 -m 64 "



//--------------------- .note.nv.cuinfo           --------------------------
	.section	.note.nv.cuinfo,"",@"SHT_NOTE"
	.sectionflags	@"SHF_NOTE_NV_CUINFO"
        /*0018*/ 	.short	0x0002
        /*001a*/ 	.short	0x0064
        /*001c*/ 	.short	0x0082
	.zero		2


//--------------------- .nv.info                  --------------------------
	.section	.nv.info,"",@"SHT_CUDA_INFO"
	.align	4


	//----- nvinfo : EIATTR_REGCOUNT
	.align		4
        /*0000*/ 	.byte	0x04, 0x2f
        /*0002*/ 	.short	(.L_1 - .L_0)
	.align		4
.L_0:
        /*0004*/ 	.word	index@(_ZN8pygpukit3ops2nn28layer_norm_simple_f32_kernelEPKfPfiif)
        /*0008*/ 	.word	0x00000017


	//----- nvinfo : EIATTR_FRAME_SIZE
	.align		4
.L_1:
        /*000c*/ 	.byte	0x04, 0x11
        /*000e*/ 	.short	(.L_3 - .L_2)
	.align		4
.L_2:
        /*0010*/ 	.word	index@($__internal_1_$__cuda_sm3x_div_rn_noftz_f32_slowpath)
        /*0014*/ 	.word	0x00000000


	//----- nvinfo : EIATTR_FRAME_SIZE
	.align		4
.L_3:
        /*0018*/ 	.byte	0x04, 0x11
        /*001a*/ 	.short	(.L_5 - .L_4)
	.align		4
.L_4:
        /*001c*/ 	.word	index@(_ZN8pygpukit3ops2nn28layer_norm_simple_f32_kernelEPKfPfiif)
        /*0020*/ 	.word	0x00000000


	//----- nvinfo : EIATTR_REGCOUNT
	.align		4
.L_5:
        /*0024*/ 	.byte	0x04, 0x2f
        /*0026*/ 	.short	(.L_7 - .L_6)
	.align		4
.L_6:
        /*0028*/ 	.word	index@(_ZN8pygpukit3ops2nn19modulate_f32_kernelEPKfS3_S3_Pfiii)
        /*002c*/ 	.word	0x00000010


	//----- nvinfo : EIATTR_FRAME_SIZE
	.align		4
.L_7:
        /*0030*/ 	.byte	0x04, 0x11
        /*0032*/ 	.short	(.L_9 - .L_8)
	.align		4
.L_8:
        /*0034*/ 	.word	index@(_ZN8pygpukit3ops2nn19modulate_f32_kernelEPKfS3_S3_Pfiii)
        /*0038*/ 	.word	0x00000000


	//----- nvinfo : EIATTR_REGCOUNT
	.align		4
.L_9:
        /*003c*/ 	.byte	0x04, 0x2f
        /*003e*/ 	.short	(.L_11 - .L_10)
	.align		4
.L_10:
        /*0040*/ 	.word	index@(_ZN8pygpukit3ops2nn25gated_residual_f32_kernelEPKfS3_S3_Pfiii)
        /*0044*/ 	.word	0x00000010


	//----- nvinfo : EIATTR_FRAME_SIZE
	.align		4
.L_11:
        /*0048*/ 	.byte	0x04, 0x11
        /*004a*/ 	.short	(.L_13 - .L_12)
	.align		4
.L_12:
        /*004c*/ 	.word	index@(_ZN8pygpukit3ops2nn25gated_residual_f32_kernelEPKfS3_S3_Pfiii)
        /*0050*/ 	.word	0x00000000


	//----- nvinfo : EIATTR_REGCOUNT
	.align		4
.L_13:
        /*0054*/ 	.byte	0x04, 0x2f
        /*0056*/ 	.short	(.L_15 - .L_14)
	.align		4
.L_14:
        /*0058*/ 	.word	index@(_ZN8pygpukit3ops2nn33gated_residual_inplace_f32_kernelEPfPKfS4_iii)
        /*005c*/ 	.word	0x00000010


	//----- nvinfo : EIATTR_FRAME_SIZE
	.align		4
.L_15:
        /*0060*/ 	.byte	0x04, 0x11
        /*0062*/ 	.short	(.L_17 - .L_16)
	.align		4
.L_16:
        /*0064*/ 	.word	index@(_ZN8pygpukit3ops2nn33gated_residual_inplace_f32_kernelEPfPKfS4_iii)
        /*0068*/ 	.word	0x00000000


	//----- nvinfo : EIATTR_REGCOUNT
	.align		4
.L_17:
        /*006c*/ 	.byte	0x04, 0x2f
        /*006e*/ 	.short	(.L_19 - .L_18)
	.align		4
.L_18:
        /*0070*/ 	.word	index@(_ZN8pygpukit3ops2nn23scale_tensor_f32_kernelEPKfPffi)
        /*0074*/ 	.word	0x0000000a


	//----- nvinfo : EIATTR_FRAME_SIZE
	.align		4
.L_19:
        /*0078*/ 	.byte	0x04, 0x11
        /*007a*/ 	.short	(.L_21 - .L_20)
	.align		4
.L_20:
        /*007c*/ 	.word	index@(_ZN8pygpukit3ops2nn23scale_tensor_f32_kernelEPKfPffi)
        /*0080*/ 	.word	0x00000000


	//----- nvinfo : EIATTR_REGCOUNT
	.align		4
.L_21:
        /*0084*/ 	.byte	0x04, 0x2f
        /*0086*/ 	.short	(.L_23 - .L_22)
	.align		4
.L_22:
        /*0088*/ 	.word	index@(_ZN8pygpukit3ops2nn23concat_axis1_f32_kernelEPKfS3_Pfiiii)
        /*008c*/ 	.word	0x00000014


	//----- nvinfo : EIATTR_FRAME_SIZE
	.align		4
.L_23:
        /*0090*/ 	.byte	0x04, 0x11
        /*0092*/ 	.short	(.L_25 - .L_24)
	.align		4
.L_24:
        /*0094*/ 	.word	index@(_ZN8pygpukit3ops2nn23concat_axis1_f32_kernelEPKfS3_Pfiiii)
        /*0098*/ 	.word	0x00000000


	//----- nvinfo : EIATTR_REGCOUNT
	.align		4
.L_25:
        /*009c*/ 	.byte	0x04, 0x2f
        /*009e*/ 	.short	(.L_27 - .L_26)
	.align		4
.L_26:
        /*00a0*/ 	.word	index@(_ZN8pygpukit3ops2nn27copy_slice_axis1_f32_kernelEPKfPfiiiii)
        /*00a4*/ 	.word	0x00000011


	//----- nvinfo : EIATTR_FRAME_SIZE
	.align		4
.L_27:
        /*00a8*/ 	.byte	0x04, 0x11
        /*00aa*/ 	.short	(.L_29 - .L_28)
	.align		4
.L_28:
        /*00ac*/ 	.word	index@(_ZN8pygpukit3ops2nn27copy_slice_axis1_f32_kernelEPKfPfiiiii)
        /*00b0*/ 	.word	0x00000000


	//----- nvinfo : EIATTR_REGCOUNT
	.align		4
.L_29:
        /*00b4*/ 	.byte	0x04, 0x2f
        /*00b6*/ 	.short	(.L_31 - .L_30)
	.align		4
.L_30:
        /*00b8*/ 	.word	index@(_ZN8pygpukit3ops2nn21apply_rope_f32_kernelEPKfS3_S3_Pfiiii)
        /*00bc*/ 	.word	0x00000014


	//----- nvinfo : EIATTR_FRAME_SIZE
	.align		4
.L_31:
        /*00c0*/ 	.byte	0x04, 0x11
        /*00c2*/ 	.short	(.L_33 - .L_32)
	.align		4
.L_32:
        /*00c4*/ 	.word	index@(_ZN8pygpukit3ops2nn21apply_rope_f32_kernelEPKfS3_S3_Pfiiii)
        /*00c8*/ 	.word	0x00000000


	//----- nvinfo : EIATTR_REGCOUNT
	.align		4
.L_33:
        /*00cc*/ 	.byte	0x04, 0x2f
        /*00ce*/ 	.short	(.L_35 - .L_34)
	.align		4
.L_34:
        /*00d0*/ 	.word	index@(_ZN8pygpukit3ops2nn30layer_norm_modulate_f32_kernelEPKfS3_S3_Pfiiif)
        /*00d4*/ 	.word	0x00000019


	//----- nvinfo : EIATTR_FRAME_SIZE
	.align		4
.L_35:
        /*00d8*/ 	.byte	0x04, 0x11
        /*00da*/ 	.short	(.L_37 - .L_36)
	.align		4
.L_36:
        /*00dc*/ 	.word	index@($__internal_0_$__cuda_sm3x_div_rn_noftz_f32_slowpath)
        /*00e0*/ 	.word	0x00000000


	//----- nvinfo : EIATTR_FRAME_SIZE
	.align		4
.L_37:
        /*00e4*/ 	.byte	0x04, 0x11
        /*00e6*/ 	.short	(.L_39 - .L_38)
	.align		4
.L_38:
        /*00e8*/ 	.word	index@(_ZN8pygpukit3ops2nn30layer_norm_modulate_f32_kernelEPKfS3_S3_Pfiiif)
        /*00ec*/ 	.word	0x00000000


	//----- nvinfo : EIATTR_REGCOUNT
	.align		4
.L_39:
        /*00f0*/ 	.byte	0x04, 0x2f
        /*00f2*/ 	.short	(.L_41 - .L_40)
	.align		4
.L_40:
        /*00f4*/ 	.word	index@(_ZN8pygpukit3ops2nn24add_broadcast_f32_kernelEPKfS3_Pfiii)
        /*00f8*/ 	.word	0x00000010


	//----- nvinfo : EIATTR_FRAME_SIZE
	.align		4
.L_41:
        /*00fc*/ 	.byte	0x04, 0x11
        /*00fe*/ 	.short	(.L_43 - .L_42)
	.align		4
.L_42:
        /*0100*/ 	.word	index@(_ZN8pygpukit3ops2nn24add_broadcast_f32_kernelEPKfS3_Pfiii)
        /*0104*/ 	.word	0x00000000


	//----- nvinfo : EIATTR_REGCOUNT
	.align		4
.L_43:
        /*0108*/ 	.byte	0x04, 0x2f
        /*010a*/ 	.short	(.L_45 - .L_44)
	.align		4
.L_44:
        /*010c*/ 	.word	index@(_ZN8pygpukit3ops2nn23concat_axis2_f32_kernelEPKfS3_Pfiiii)
        /*0110*/ 	.word	0x00000014


	//----- nvinfo : EIATTR_FRAME_SIZE
	.align		4
.L_45:
        /*0114*/ 	.byte	0x04, 0x11
        /*0116*/ 	.short	(.L_47 - .L_46)
	.align		4
.L_46:
        /*0118*/ 	.word	index@(_ZN8pygpukit3ops2nn23concat_axis2_f32_kernelEPKfS3_Pfiiii)
        /*011c*/ 	.word	0x00000000


	//----- nvinfo : EIATTR_REGCOUNT
	.align		4
.L_47:
        /*0120*/ 	.byte	0x04, 0x2f
        /*0122*/ 	.short	(.L_49 - .L_48)
	.align		4
.L_48:
        /*0124*/ 	.word	index@(_ZN8pygpukit3ops2nn22slice_chunk_f32_kernelEPKfPfiiii)
        /*0128*/ 	.word	0x0000000c


	//----- nvinfo : EIATTR_FRAME_SIZE
	.align		4
.L_49:
        /*012c*/ 	.byte	0x04, 0x11
        /*012e*/ 	.short	(.L_51 - .L_50)
	.align		4
.L_50:
        /*0130*/ 	.word	index@(_ZN8pygpukit3ops2nn22slice_chunk_f32_kernelEPKfPfiiii)
        /*0134*/ 	.word	0x00000000


	//----- nvinfo : EIATTR_REGCOUNT
	.align		4
.L_51:
        /*0138*/ 	.byte	0x04, 0x2f
        /*013a*/ 	.short	(.L_53 - .L_52)
	.align		4
.L_52:
        /*013c*/ 	.word	index@(_ZN8pygpukit3ops2nn26concat_axis1_4d_f32_kernelEPKfS3_Pfiiiii)
        /*0140*/ 	.word	0x0000001a


	//----- nvinfo : EIATTR_FRAME_SIZE
	.align		4
.L_53:
        /*0144*/ 	.byte	0x04, 0x11
        /*0146*/ 	.short	(.L_55 - .L_54)
	.align		4
.L_54:
        /*0148*/ 	.word	index@(_ZN8pygpukit3ops2nn26concat_axis1_4d_f32_kernelEPKfS3_Pfiiiii)
        /*014c*/ 	.word	0x00000000


	//----- nvinfo : EIATTR_REGCOUNT
	.align		4
.L_55:
        /*0150*/ 	.byte	0x04, 0x2f
        /*0152*/ 	.short	(.L_57 - .L_56)
	.align		4
.L_56:
        /*0154*/ 	.word	index@(_ZN8pygpukit3ops2nn30copy_slice_axis1_4d_f32_kernelEPKfPfiiiiii)
        /*0158*/ 	.word	0x00000018


	//----- nvinfo : EIATTR_FRAME_SIZE
	.align		4
.L_57:
        /*015c*/ 	.byte	0x04, 0x11
        /*015e*/ 	.short	(.L_59 - .L_58)
	.align		4
.L_58:
        /*0160*/ 	.word	index@(_ZN8pygpukit3ops2nn30copy_slice_axis1_4d_f32_kernelEPKfPfiiiiii)
        /*0164*/ 	.word	0x00000000


	//----- nvinfo : EIATTR_MIN_STACK_SIZE
	.align		4
.L_59:
        /*0168*/ 	.byte	0x04, 0x12
        /*016a*/ 	.short	(.L_61 - .L_60)
	.align		4
.L_60:
        /*016c*/ 	.word	index@(_ZN8pygpukit3ops2nn30copy_slice_axis1_4d_f32_kernelEPKfPfiiiiii)
        /*0170*/ 	.word	0x00000000


	//----- nvinfo : EIATTR_MIN_STACK_SIZE
	.align		4
.L_61:
        /*0174*/ 	.byte	0x04, 0x12
        /*0176*/ 	.short	(.L_63 - .L_62)
	.align		4
.L_62:
        /*0178*/ 	.word	index@(_ZN8pygpukit3ops2nn26concat_axis1_4d_f32_kernelEPKfS3_Pfiiiii)
        /*017c*/ 	.word	0x00000000


	//----- nvinfo : EIATTR_MIN_STACK_SIZE
	.align		4
.L_63:
        /*0180*/ 	.byte	0x04, 0x12
        /*0182*/ 	.short	(.L_65 - .L_64)
	.align		4
.L_64:
        /*0184*/ 	.word	index@(_ZN8pygpukit3ops2nn22slice_chunk_f32_kernelEPKfPfiiii)
        /*0188*/ 	.word	0x00000000


	//----- nvinfo : EIATTR_MIN_STACK_SIZE
	.align		4
.L_65:
        /*018c*/ 	.byte	0x04, 0x12
        /*018e*/ 	.short	(.L_67 - .L_66)
	.align		4
.L_66:
        /*0190*/ 	.word	index@(_ZN8pygpukit3ops2nn23concat_axis2_f32_kernelEPKfS3_Pfiiii)
        /*0194*/ 	.word	0x00000000


	//----- nvinfo : EIATTR_MIN_STACK_SIZE
	.align		4
.L_67:
        /*0198*/ 	.byte	0x04, 0x12
        /*019a*/ 	.short	(.L_69 - .L_68)
	.align		4
.L_68:
        /*019c*/ 	.word	index@(_ZN8pygpukit3ops2nn24add_broadcast_f32_kernelEPKfS3_Pfiii)
        /*01a0*/ 	.word	0x00000000


	//----- nvinfo : EIATTR_MIN_STACK_SIZE
	.align		4
.L_69:
        /*01a4*/ 	.byte	0x04, 0x12
        /*01a6*/ 	.short	(.L_71 - .L_70)
	.align		4
.L_70:
        /*01a8*/ 	.word	index@(_ZN8pygpukit3ops2nn30layer_norm_modulate_f32_kernelEPKfS3_S3_Pfiiif)
        /*01ac*/ 	.word	0x00000000


	//----- nvinfo : EIATTR_MIN_STACK_SIZE
	.align		4
.L_71:
        /*01b0*/ 	.byte	0x04, 0x12
        /*01b2*/ 	.short	(.L_73 - .L_72)
	.align		4
.L_72:
        /*01b4*/ 	.word	index@(_ZN8pygpukit3ops2nn21apply_rope_f32_kernelEPKfS3_S3_Pfiiii)
        /*01b8*/ 	.word	0x00000000


	//----- nvinfo : EIATTR_MIN_STACK_SIZE
	.align		4
.L_73:
        /*01bc*/ 	.byte	0x04, 0x12
        /*01be*/ 	.short	(.L_75 - .L_74)
	.align		4
.L_74:
        /*01c0*/ 	.word	index@(_ZN8pygpukit3ops2nn27copy_slice_axis1_f32_kernelEPKfPfiiiii)
        /*01c4*/ 	.word	0x00000000


	//----- nvinfo : EIATTR_MIN_STACK_SIZE
	.align		4
.L_75:
        /*01c8*/ 	.byte	0x04, 0x12
        /*01ca*/ 	.short	(.L_77 - .L_76)
	.align		4
.L_76:
        /*01cc*/ 	.word	index@(_ZN8pygpukit3ops2nn23concat_axis1_f32_kernelEPKfS3_Pfiiii)
        /*01d0*/ 	.word	0x00000000


	//----- nvinfo : EIATTR_MIN_STACK_SIZE
	.align		4
.L_77:
        /*01d4*/ 	.byte	0x04, 0x12
        /*01d6*/ 	.short	(.L_79 - .L_78)
	.align		4
.L_78:
        /*01d8*/ 	.word	index@(_ZN8pygpukit3ops2nn23scale_tensor_f32_kernelEPKfPffi)
        /*01dc*/ 	.word	0x00000000


	//----- nvinfo : EIATTR_MIN_STACK_SIZE
	.align		4
.L_79:
        /*01e0*/ 	.byte	0x04, 0x12
        /*01e2*/ 	.short	(.L_81 - .L_80)
	.align		4
.L_80:
        /*01e4*/ 	.word	index@(_ZN8pygpukit3ops2nn33gated_residual_inplace_f32_kernelEPfPKfS4_iii)
        /*01e8*/ 	.word	0x00000000


	//----- nvinfo : EIATTR_MIN_STACK_SIZE
	.align		4
.L_81:
        /*01ec*/ 	.byte	0x04, 0x12
        /*01ee*/ 	.short	(.L_83 - .L_82)
	.align		4
.L_82:
        /*01f0*/ 	.word	index@(_ZN8pygpukit3ops2nn25gated_residual_f32_kernelEPKfS3_S3_Pfiii)
        /*01f4*/ 	.word	0x00000000


	//----- nvinfo : EIATTR_MIN_STACK_SIZE
	.align		4
.L_83:
        /*01f8*/ 	.byte	0x04, 0x12
        /*01fa*/ 	.short	(.L_85 - .L_84)
	.align		4
.L_84:
        /*01fc*/ 	.word	index@(_ZN8pygpukit3ops2nn19modulate_f32_kernelEPKfS3_S3_Pfiii)
        /*0200*/ 	.word	0x00000000


	//----- nvinfo : EIATTR_MIN_STACK_SIZE
	.align		4
.L_85:
        /*0204*/ 	.byte	0x04, 0x12
        /*0206*/ 	.short	(.L_87 - .L_86)
	.align		4
.L_86:
        /*0208*/ 	.word	index@(_ZN8pygpukit3ops2nn28layer_norm_simple_f32_kernelEPKfPfiif)
        /*020c*/ 	.word	0x00000000
.L_87:


//--------------------- .nv.compat                --------------------------
	.section	.nv.compat,"",@"SHT_CUDA_COMPAT_INFO"
	.align	4
        /*0000*/ 	.byte	0x02, 0x09, 0x00, 0x00, 0x02, 0x02, 0x01, 0x00, 0x02, 0x05, 0x05, 0x00, 0x03, 0x07, 0x01, 0x01
        /*0010*/ 	.byte	0x02, 0x03, 0x00, 0x00, 0x02, 0x06, 0x01, 0x00, 0x04, 0x0b, 0x08, 0x00, 0x01, 0x00, 0x00, 0x00
        /*0020*/ 	.byte	0x00, 0x00, 0x00, 0x00


//--------------------- .nv.info._ZN8pygpukit3ops2nn30copy_slice_axis1_4d_f32_kernelEPKfPfiiiiii --------------------------
	.section	.nv.info._ZN8pygpukit3ops2nn30copy_slice_axis1_4d_f32_kernelEPKfPfiiiiii,"",@"SHT_CUDA_INFO"
	.sectionflags	@""
	.align	4


	//----- nvinfo : EIATTR_CUDA_API_VERSION
	.align		4
        /*0000*/ 	.byte	0x04, 0x37
        /*0002*/ 	.short	(.L_89 - .L_88)
.L_88:
        /*0004*/ 	.word	0x00000082


	//----- nvinfo : EIATTR_KPARAM_INFO
	.align		4
.L_89:
        /*0008*/ 	.byte	0x04, 0x17
        /*000a*/ 	.short	(.L_91 - .L_90)
.L_90:
        /*000c*/ 	.word	0x00000000
        /*0010*/ 	.short	0x0007
        /*0012*/ 	.short	0x0024
        /*0014*/ 	.byte	0x00, 0xf0, 0x11, 0x00


	//----- nvinfo : EIATTR_KPARAM_INFO
	.align		4
.L_91:
        /*0018*/ 	.byte	0x04, 0x17
        /*001a*/ 	.short	(.L_93 - .L_92)
.L_92:
        /*001c*/ 	.word	0x00000000
        /*0020*/ 	.short	0x0006
        /*0022*/ 	.short	0x0020
        /*0024*/ 	.byte	0x00, 0xf0, 0x11, 0x00


	//----- nvinfo : EIATTR_KPARAM_INFO
	.align		4
.L_93:
        /*0028*/ 	.byte	0x04, 0x17
        /*002a*/ 	.short	(.L_95 - .L_94)
.L_94:
        /*002c*/ 	.word	0x00000000
        /*0030*/ 	.short	0x0005
        /*0032*/ 	.short	0x001c
        /*0034*/ 	.byte	0x00, 0xf0, 0x11, 0x00


	//----- nvinfo : EIATTR_KPARAM_INFO
	.align		4
.L_95:
        /*0038*/ 	.byte	0x04, 0x17
        /*003a*/ 	.short	(.L_97 - .L_96)
.L_96:
        /*003c*/ 	.word	0x00000000
        /*0040*/ 	.short	0x0004
        /*0042*/ 	.short	0x0018
        /*0044*/ 	.byte	0x00, 0xf0, 0x11, 0x00


	//----- nvinfo : EIATTR_KPARAM_INFO
	.align		4
.L_97:
        /*0048*/ 	.byte	0x04, 0x17
        /*004a*/ 	.short	(.L_99 - .L_98)
.L_98:
        /*004c*/ 	.word	0x00000000
        /*0050*/ 	.short	0x0003
        /*0052*/ 	.short	0x0014
        /*0054*/ 	.byte	0x00, 0xf0, 0x11, 0x00


	//----- nvinfo : EIATTR_KPARAM_INFO
	.align		4
.L_99:
        /*0058*/ 	.byte	0x04, 0x17
        /*005a*/ 	.short	(.L_101 - .L_100)
.L_100:
        /*005c*/ 	.word	0x00000000
        /*0060*/ 	.short	0x0002
        /*0062*/ 	.short	0x0010
        /*0064*/ 	.byte	0x00, 0xf0, 0x11, 0x00


	//----- nvinfo : EIATTR_KPARAM_INFO
	.align		4
.L_101:
        /*0068*/ 	.byte	0x04, 0x17
        /*006a*/ 	.short	(.L_103 - .L_102)
.L_102:
        /*006c*/ 	.word	0x00000000
        /*0070*/ 	.short	0x0001
        /*0072*/ 	.short	0x0008
        /*0074*/ 	.byte	0x00, 0xf5, 0x21, 0x00


	//----- nvinfo : EIATTR_KPARAM_INFO
	.align		4
.L_103:
        /*0078*/ 	.byte	0x04, 0x17
        /*007a*/ 	.short	(.L_105 - .L_104)
.L_104:
        /*007c*/ 	.word	0x00000000
        /*0080*/ 	.short	0x0000
        /*0082*/ 	.short	0x0000
        /*0084*/ 	.byte	0x00, 0xf5, 0x21, 0x00


	//----- nvinfo : EIATTR_SPARSE_MMA_MASK
	.align		4
.L_105:
        /*0088*/ 	.byte	0x03, 0x50
        /*008a*/ 	.short	0x0000


	//----- nvinfo : EIATTR_MAXREG_COUNT
	.align		4
        /*008c*/ 	.byte	0x03, 0x1b
        /*008e*/ 	.short	0x00ff


	//----- nvinfo : EIATTR_MERCURY_ISA_VERSION
	.align		4
        /*0090*/ 	.byte	0x03, 0x5f
        /*0092*/ 	.short	0x0101


	//----- nvinfo : EIATTR_VRC_CTA_INIT_COUNT
	.align		4
        /*0094*/ 	.byte	0x02, 0x4a
	.zero		1
	.zero		1


	//----- nvinfo : EIATTR_EXIT_INSTR_OFFSETS
	.align		4
        /*0098*/ 	.byte	0x04, 0x1c
        /*009a*/ 	.short	(.L_107 - .L_106)


	//   ....[0]....
.L_106:
        /*009c*/ 	.word	0x000000c0


	//   ....[1]....
        /*00a0*/ 	.word	0x00000930


	//----- nvinfo : EIATTR_CBANK_PARAM_SIZE
	.align		4
.L_107:
        /*00a4*/ 	.byte	0x03, 0x19
        /*00a6*/ 	.short	0x0028


	//----- nvinfo : EIATTR_PARAM_CBANK
	.align		4
        /*00a8*/ 	.byte	0x04, 0x0a
        /*00aa*/ 	.short	(.L_109 - .L_108)
	.align		4
.L_108:
        /*00ac*/ 	.word	index@(.nv.constant0._ZN8pygpukit3ops2nn30copy_slice_axis1_4d_f32_kernelEPKfPfiiiiii)
        /*00b0*/ 	.short	0x0380
        /*00b2*/ 	.short	0x0028


	//----- nvinfo : EIATTR_SW_WAR
	.align		4
.L_109:
        /*00b4*/ 	.byte	0x04, 0x36
        /*00b6*/ 	.short	(.L_111 - .L_110)
.L_110:
        /*00b8*/ 	.word	0x00000008
.L_111:


//--------------------- .nv.info._ZN8pygpukit3ops2nn26concat_axis1_4d_f32_kernelEPKfS3_Pfiiiii --------------------------
	.section	.nv.info._ZN8pygpukit3ops2nn26concat_axis1_4d_f32_kernelEPKfS3_Pfiiiii,"",@"SHT_CUDA_INFO"
	.sectionflags	@""
	.align	4


	//----- nvinfo : EIATTR_CUDA_API_VERSION
	.align		4
        /*0000*/ 	.byte	0x04, 0x37
        /*0002*/ 	.short	(.L_113 - .L_112)
.L_112:
        /*0004*/ 	.word	0x00000082


	//----- nvinfo : EIATTR_KPARAM_INFO
	.align		4
.L_113:
        /*0008*/ 	.byte	0x04, 0x17
        /*000a*/ 	.short	(.L_115 - .L_114)
.L_114:
        /*000c*/ 	.word	0x00000000
        /*0010*/ 	.short	0x0007
        /*0012*/ 	.short	0x0028
        /*0014*/ 	.byte	0x00, 0xf0, 0x11, 0x00


	//----- nvinfo : EIATTR_KPARAM_INFO
	.align		4
.L_115:
        /*0018*/ 	.byte	0x04, 0x17
        /*001a*/ 	.short	(.L_117 - .L_116)
.L_116:
        /*001c*/ 	.word	0x00000000
        /*0020*/ 	.short	0x0006
        /*0022*/ 	.short	0x0024
        /*0024*/ 	.byte	0x00, 0xf0, 0x11, 0x00


	//----- nvinfo : EIATTR_KPARAM_INFO
	.align		4
.L_117:
        /*0028*/ 	.byte	0x04, 0x17
        /*002a*/ 	.short	(.L_119 - .L_118)
.L_118:
        /*002c*/ 	.word	0x00000000
        /*0030*/ 	.short	0x0005
        /*0032*/ 	.short	0x0020
        /*0034*/ 	.byte	0x00, 0xf0, 0x11, 0x00


	//----- nvinfo : EIATTR_KPARAM_INFO
	.align		4
.L_119:
        /*0038*/ 	.byte	0x04, 0x17
        /*003a*/ 	.short	(.L_121 - .L_120)
.L_120:
        /*003c*/ 	.word	0x00000000
        /*0040*/ 	.short	0x0004
        /*0042*/ 	.short	0x001c
        /*0044*/ 	.byte	0x00, 0xf0, 0x11, 0x00


	//----- nvinfo : EIATTR_KPARAM_INFO
	.align		4
.L_121:
        /*0048*/ 	.byte	0x04, 0x17
        /*004a*/ 	.short	(.L_123 - .L_122)
.L_122:
        /*004c*/ 	.word	0x00000000
        /*0050*/ 	.short	0x0003
        /*0052*/ 	.short	0x0018
        /*0054*/ 	.byte	0x00, 0xf0, 0x11, 0x00


	//----- nvinfo : EIATTR_KPARAM_INFO
	.align		4
.L_123:
        /*0058*/ 	.byte	0x04, 0x17
        /*005a*/ 	.short	(.L_125 - .L_124)
.L_124:
        /*005c*/ 	.word	0x00000000
        /*0060*/ 	.short	0x0002
        /*0062*/ 	.short	0x0010
        /*0064*/ 	.byte	0x00, 0xf5, 0x21, 0x00


	//----- nvinfo : EIATTR_KPARAM_INFO
	.align		4
.L_125:
        /*0068*/ 	.byte	0x04, 0x17
        /*006a*/ 	.short	(.L_127 - .L_126)
.L_126:
        /*006c*/ 	.word	0x00000000
        /*0070*/ 	.short	0x0001
        /*0072*/ 	.short	0x0008
        /*0074*/ 	.byte	0x00, 0xf5, 0x21, 0x00


	//----- nvinfo : EIATTR_KPARAM_INFO
	.align		4
.L_127:
        /*0078*/ 	.byte	0x04, 0x17
        /*007a*/ 	.short	(.L_129 - .L_128)
.L_128:
        /*007c*/ 	.word	0x00000000
        /*0080*/ 	.short	0x0000
        /*0082*/ 	.short	0x0000
        /*0084*/ 	.byte	0x00, 0xf5, 0x21, 0x00


	//----- nvinfo : EIATTR_SPARSE_MMA_MASK
	.align		4
.L_129:
        /*0088*/ 	.byte	0x03, 0x50
        /*008a*/ 	.short	0x0000


	//----- nvinfo : EIATTR_MAXREG_COUNT
	.align		4
        /*008c*/ 	.byte	0x03, 0x1b
        /*008e*/ 	.short	0x00ff


	//----- nvinfo : EIATTR_MERCURY_ISA_VERSION
	.align		4
        /*0090*/ 	.byte	0x03, 0x5f
        /*0092*/ 	.short	0x0101


	//----- nvinfo : EIATTR_VRC_CTA_INIT_COUNT
	.align		4
        /*0094*/ 	.byte	0x02, 0x4a
	.zero		1
	.zero		1


	//----- nvinfo : EIATTR_EXIT_INSTR_OFFSETS
	.align		4
        /*0098*/ 	.byte	0x04, 0x1c
        /*009a*/ 	.short	(.L_131 - .L_130)


	//   ....[0]....
.L_130:
        /*009c*/ 	.word	0x000000d0


	//   ....[1]....
        /*00a0*/ 	.word	0x00000920


	//   ....[2]....
        /*00a4*/ 	.word	0x000009d0


	//----- nvinfo : EIATTR_CRS_STACK_SIZE
	.align		4
.L_131:
        /*00a8*/ 	.byte	0x04, 0x1e
        /*00aa*/ 	.short	(.L_133 - .L_132)
.L_132:
        /*00ac*/ 	.word	0x00000000


	//----- nvinfo : EIATTR_CBANK_PARAM_SIZE
	.align		4
.L_133:
        /*00b0*/ 	.byte	0x03, 0x19
        /*00b2*/ 	.short	0x002c


	//----- nvinfo : EIATTR_PARAM_CBANK
	.align		4
        /*00b4*/ 	.byte	0x04, 0x0a
        /*00b6*/ 	.short	(.L_135 - .L_134)
	.align		4
.L_134:
        /*00b8*/ 	.word	index@(.nv.constant0._ZN8pygpukit3ops2nn26concat_axis1_4d_f32_kernelEPKfS3_Pfiiiii)
        /*00bc*/ 	.short	0x0380
        /*00be*/ 	.short	0x002c


	//----- nvinfo : EIATTR_SW_WAR
	.align		4
.L_135:
        /*00c0*/ 	.byte	0x04, 0x36
        /*00c2*/ 	.short	(.L_137 - .L_136)
.L_136:
        /*00c4*/ 	.word	0x00000008
.L_137:


//--------------------- .nv.info._ZN8pygpukit3ops2nn22slice_chunk_f32_kernelEPKfPfiiii --------------------------
	.section	.nv.info._ZN8pygpukit3ops2nn22slice_chunk_f32_kernelEPKfPfiiii,"",@"SHT_CUDA_INFO"
	.sectionflags	@""
	.align	4


	//----- nvinfo : EIATTR_CUDA_API_VERSION
	.align		4
        /*0000*/ 	.byte	0x04, 0x37
        /*0002*/ 	.short	(.L_139 - .L_138)
.L_138:
        /*0004*/ 	.word	0x00000082


	//----- nvinfo : EIATTR_KPARAM_INFO
	.align		4
.L_139:
        /*0008*/ 	.byte	0x04, 0x17
        /*000a*/ 	.short	(.L_141 - .L_140)
.L_140:
        /*000c*/ 	.word	0x00000000
        /*0010*/ 	.short	0x0005
        /*0012*/ 	.short	0x001c
        /*0014*/ 	.byte	0x00, 0xf0, 0x11, 0x00


	//----- nvinfo : EIATTR_KPARAM_INFO
	.align		4
.L_141:
        /*0018*/ 	.byte	0x04, 0x17
        /*001a*/ 	.short	(.L_143 - .L_142)
.L_142:
        /*001c*/ 	.word	0x00000000
        /*0020*/ 	.short	0x0004
        /*0022*/ 	.short	0x0018
        /*0024*/ 	.byte	0x00, 0xf0, 0x11, 0x00


	//----- nvinfo : EIATTR_KPARAM_INFO
	.align		4
.L_143:
        /*0028*/ 	.byte	0x04, 0x17
        /*002a*/ 	.short	(.L_145 - .L_144)
.L_144:
        /*002c*/ 	.word	0x00000000
        /*0030*/ 	.short	0x0003
        /*0032*/ 	.short	0x0014
        /*0034*/ 	.byte	0x00, 0xf0, 0x11, 0x00


	//----- nvinfo : EIATTR_KPARAM_INFO
	.align		4
.L_145:
        /*0038*/ 	.byte	0x04, 0x17
        /*003a*/ 	.short	(.L_147 - .L_146)
.L_146:
        /*003c*/ 	.word	0x00000000
        /*0040*/ 	.short	0x0002
        /*0042*/ 	.short	0x0010
        /*0044*/ 	.byte	0x00, 0xf0, 0x11, 0x00


	//----- nvinfo : EIATTR_KPARAM_INFO
	.align		4
.L_147:
        /*0048*/ 	.byte	0x04, 0x17
        /*004a*/ 	.short	(.L_149 - .L_148)
.L_148:
        /*004c*/ 	.word	0x00000000
        /*0050*/ 	.short	0x0001
        /*0052*/ 	.short	0x0008
        /*0054*/ 	.byte	0x00, 0xf5, 0x21, 0x00


	//----- nvinfo : EIATTR_KPARAM_INFO
	.align		4
.L_149:
        /*0058*/ 	.byte	0x04, 0x17
        /*005a*/ 	.short	(.L_151 - .L_150)
.L_150:
        /*005c*/ 	.word	0x00000000
        /*0060*/ 	.short	0x0000
        /*0062*/ 	.short	0x0000
        /*0064*/ 	.byte	0x00, 0xf5, 0x21, 0x00


	//----- nvinfo : EIATTR_SPARSE_MMA_MASK
	.align		4
.L_151:
        /*0068*/ 	.byte	0x03, 0x50
        /*006a*/ 	.short	0x0000


	//----- nvinfo : EIATTR_MAXREG_COUNT
	.align		4
        /*006c*/ 	.byte	0x03, 0x1b
        /*006e*/ 	.short	0x00ff


	//----- nvinfo : EIATTR_MERCURY_ISA_VERSION
	.align		4
        /*0070*/ 	.byte	0x03, 0x5f
        /*0072*/ 	.short	0x0101


	//----- nvinfo : EIATTR_VRC_CTA_INIT_COUNT
	.align		4
        /*0074*/ 	.byte	0x02, 0x4a
	.zero		1
	.zero		1


	//----- nvinfo : EIATTR_EXIT_INSTR_OFFSETS
	.align		4
        /*0078*/ 	.byte	0x04, 0x1c
        /*007a*/ 	.short	(.L_153 - .L_152)


	//   ....[0]....
.L_152:
        /*007c*/ 	.word	0x00000080


	//   ....[1]....
        /*0080*/ 	.word	0x000002d0


	//----- nvinfo : EIATTR_CBANK_PARAM_SIZE
	.align		4
.L_153:
        /*0084*/ 	.byte	0x03, 0x19
        /*0086*/ 	.short	0x0020


	//----- nvinfo : EIATTR_PARAM_CBANK
	.align		4
        /*0088*/ 	.byte	0x04, 0x0a
        /*008a*/ 	.short	(.L_155 - .L_154)
	.align		4
.L_154:
        /*008c*/ 	.word	index@(.nv.constant0._ZN8pygpukit3ops2nn22slice_chunk_f32_kernelEPKfPfiiii)
        /*0090*/ 	.short	0x0380
        /*0092*/ 	.short	0x0020


	//----- nvinfo : EIATTR_SW_WAR
	.align		4
.L_155:
        /*0094*/ 	.byte	0x04, 0x36
        /*0096*/ 	.short	(.L_157 - .L_156)
.L_156:
        /*0098*/ 	.word	0x00000008
.L_157:


//--------------------- .nv.info._ZN8pygpukit3ops2nn23concat_axis2_f32_kernelEPKfS3_Pfiiii --------------------------
	.section	.nv.info._ZN8pygpukit3ops2nn23concat_axis2_f32_kernelEPKfS3_Pfiiii,"",@"SHT_CUDA_INFO"
	.sectionflags	@""
	.align	4


	//----- nvinfo : EIATTR_CUDA_API_VERSION
	.align		4
        /*0000*/ 	.byte	0x04, 0x37
        /*0002*/ 	.short	(.L_159 - .L_158)
.L_158:
        /*0004*/ 	.word	0x00000082


	//----- nvinfo : EIATTR_KPARAM_INFO
	.align		4
.L_159:
        /*0008*/ 	.byte	0x04, 0x17
        /*000a*/ 	.short	(.L_161 - .L_160)
.L_160:
        /*000c*/ 	.word	0x00000000
        /*0010*/ 	.short	0x0006
        /*0012*/ 	.short	0x0024
        /*0014*/ 	.byte	0x00, 0xf0, 0x11, 0x00


	//----- nvinfo : EIATTR_KPARAM_INFO
	.align		4
.L_161:
        /*0018*/ 	.byte	0x04, 0x17
        /*001a*/ 	.short	(.L_163 - .L_162)
.L_162:
        /*001c*/ 	.word	0x00000000
        /*0020*/ 	.short	0x0005
        /*0022*/ 	.short	0x0020
        /*0024*/ 	.byte	0x00, 0xf0, 0x11, 0x00


	//----- nvinfo : EIATTR_KPARAM_INFO
	.align		4
.L_163:
        /*0028*/ 	.byte	0x04, 0x17
        /*002a*/ 	.short	(.L_165 - .L_164)
.L_164:
        /*002c*/ 	.word	0x00000000
        /*0030*/ 	.short	0x0004
        /*0032*/ 	.short	0x001c
        /*0034*/ 	.byte	0x00, 0xf0, 0x11, 0x00


	//----- nvinfo : EIATTR_KPARAM_INFO
	.align		4
.L_165:
        /*0038*/ 	.byte	0x04, 0x17
        /*003a*/ 	.short	(.L_167 - .L_166)
.L_166:
        /*003c*/ 	.word	0x00000000
        /*0040*/ 	.short	0x0003
        /*0042*/ 	.short	0x0018
        /*0044*/ 	.byte	0x00, 0xf0, 0x11, 0x00


	//----- nvinfo : EIATTR_KPARAM_INFO
	.align		4
.L_167:
        /*0048*/ 	.byte	0x04, 0x17
        /*004a*/ 	.short	(.L_169 - .L_168)
.L_168:
        /*004c*/ 	.word	0x00000000
        /*0050*/ 	.short	0x0002
        /*0052*/ 	.short	0x0010
        /*0054*/ 	.byte	0x00, 0xf5, 0x21, 0x00


	//----- nvinfo : EIATTR_KPARAM_INFO
	.align		4
.L_169:
        /*0058*/ 	.byte	0x04, 0x17
        /*005a*/ 	.short	(.L_171 - .L_170)
.L_170:
        /*005c*/ 	.word	0x00000000
        /*0060*/ 	.short	0x0001
        /*0062*/ 	.short	0x0008
        /*0064*/ 	.byte	0x00, 0xf5, 0x21, 0x00


	//----- nvinfo : EIATTR_KPARAM_INFO
	.align		4
.L_171:
        /*0068*/ 	.byte	0x04, 0x17
        /*006a*/ 	.short	(.L_173 - .L_172)
.L_172:
        /*006c*/ 	.word	0x00000000
        /*0070*/ 	.short	0x0000
        /*0072*/ 	.short	0x0000
        /*0074*/ 	.byte	0x00, 0xf5, 0x21, 0x00


	//----- nvinfo : EIATTR_SPARSE_MMA_MASK
	.align		4
.L_173:
        /*0078*/ 	.byte	0x03, 0x50
        /*007a*/ 	.short	0x0000


	//----- nvinfo : EIATTR_MAXREG_COUNT
	.align		4
        /*007c*/ 	.byte	0x03, 0x1b
        /*007e*/ 	.short	0x00ff


	//----- nvinfo : EIATTR_MERCURY_ISA_VERSION
	.align		4
        /*0080*/ 	.byte	0x03, 0x5f
        /*0082*/ 	.short	0x0101


	//----- nvinfo : EIATTR_VRC_CTA_INIT_COUNT
	.align		4
        /*0084*/ 	.byte	0x02, 0x4a
	.zero		1
	.zero		1


	//----- nvinfo : EIATTR_EXIT_INSTR_OFFSETS
	.align		4
        /*0088*/ 	.byte	0x04, 0x1c
        /*008a*/ 	.short	(.L_175 - .L_174)


	//   ....[0]....
.L_174:
        /*008c*/ 	.word	0x000000b0


	//   ....[1]....
        /*0090*/ 	.word	0x00000600


	//   ....[2]....
        /*0094*/ 	.word	0x000006a0


	//----- nvinfo : EIATTR_CRS_STACK_SIZE
	.align		4
.L_175:
        /*0098*/ 	.byte	0x04, 0x1e
        /*009a*/ 	.short	(.L_177 - .L_176)
.L_176:
        /*009c*/ 	.word	0x00000000


	//----- nvinfo : EIATTR_CBANK_PARAM_SIZE
	.align		4
.L_177:
        /*00a0*/ 	.byte	0x03, 0x19
        /*00a2*/ 	.short	0x0028


	//----- nvinfo : EIATTR_PARAM_CBANK
	.align		4
        /*00a4*/ 	.byte	0x04, 0x0a
        /*00a6*/ 	.short	(.L_179 - .L_178)
	.align		4
.L_178:
        /*00a8*/ 	.word	index@(.nv.constant0._ZN8pygpukit3ops2nn23concat_axis2_f32_kernelEPKfS3_Pfiiii)
        /*00ac*/ 	.short	0x0380
        /*00ae*/ 	.short	0x0028


	//----- nvinfo : EIATTR_SW_WAR
	.align		4
.L_179:
        /*00b0*/ 	.byte	0x04, 0x36
        /*00b2*/ 	.short	(.L_181 - .L_180)
.L_180:
        /*00b4*/ 	.word	0x00000008
.L_181:


//--------------------- .nv.info._ZN8pygpukit3ops2nn24add_broadcast_f32_kernelEPKfS3_Pfiii --------------------------
	.section	.nv.info._ZN8pygpukit3ops2nn24add_broadcast_f32_kernelEPKfS3_Pfiii,"",@"SHT_CUDA_INFO"
	.sectionflags	@""
	.align	4


	//----- nvinfo : EIATTR_CUDA_API_VERSION
	.align		4
        /*0000*/ 	.byte	0x04, 0x37
        /*0002*/ 	.short	(.L_183 - .L_182)
.L_182:
        /*0004*/ 	.word	0x00000082


	//----- nvinfo : EIATTR_KPARAM_INFO
	.align		4
.L_183:
        /*0008*/ 	.byte	0x04, 0x17
        /*000a*/ 	.short	(.L_185 - .L_184)
.L_184:
        /*000c*/ 	.word	0x00000000
        /*0010*/ 	.short	0x0005
        /*0012*/ 	.short	0x0020
        /*0014*/ 	.byte	0x00, 0xf0, 0x11, 0x00


	//----- nvinfo : EIATTR_KPARAM_INFO
	.align		4
.L_185:
        /*0018*/ 	.byte	0x04, 0x17
        /*001a*/ 	.short	(.L_187 - .L_186)
.L_186:
        /*001c*/ 	.word	0x00000000
        /*0020*/ 	.short	0x0004
        /*0022*/ 	.short	0x001c
        /*0024*/ 	.byte	0x00, 0xf0, 0x11, 0x00


	//----- nvinfo : EIATTR_KPARAM_INFO
	.align		4
.L_187:
        /*0028*/ 	.byte	0x04, 0x17
        /*002a*/ 	.short	(.L_189 - .L_188)
.L_188:
        /*002c*/ 	.word	0x00000000
        /*0030*/ 	.short	0x0003
        /*0032*/ 	.short	0x0018
        /*0034*/ 	.byte	0x00, 0xf0, 0x11, 0x00


	//----- nvinfo : EIATTR_KPARAM_INFO
	.align		4
.L_189:
        /*0038*/ 	.byte	0x04, 0x17
        /*003a*/ 	.short	(.L_191 - .L_190)
.L_190:
        /*003c*/ 	.word	0x00000000
        /*0040*/ 	.short	0x0002
        /*0042*/ 	.short	0x0010
        /*0044*/ 	.byte	0x00, 0xf5, 0x21, 0x00


	//----- nvinfo : EIATTR_KPARAM_INFO
	.align		4
.L_191:
        /*0048*/ 	.byte	0x04, 0x17
        /*004a*/ 	.short	(.L_193 - .L_192)
.L_192:
        /*004c*/ 	.word	0x00000000
        /*0050*/ 	.short	0x0001
        /*0052*/ 	.short	0x0008
        /*0054*/ 	.byte	0x00, 0xf5, 0x21, 0x00


	//----- nvinfo : EIATTR_KPARAM_INFO
	.align		4
.L_193:
        /*0058*/ 	.byte	0x04, 0x17
        /*005a*/ 	.short	(.L_195 - .L_194)
.L_194:
        /*005c*/ 	.word	0x00000000
        /*0060*/ 	.short	0x0000
        /*0062*/ 	.short	0x0000
        /*0064*/ 	.byte	0x00, 0xf5, 0x21, 0x00


	//----- nvinfo : EIATTR_SPARSE_MMA_MASK
	.align		4
.L_195:
        /*0068*/ 	.byte	0x03, 0x50
        /*006a*/ 	.short	0x0000


	//----- nvinfo : EIATTR_MAXREG_COUNT
	.align		4
        /*006c*/ 	.byte	0x03, 0x1b
        /*006e*/ 	.short	0x00ff


	//----- nvinfo : EIATTR_MERCURY_ISA_VERSION
	.align		4
        /*0070*/ 	.byte	0x03, 0x5f
        /*0072*/ 	.short	0x0101


	//----- nvinfo : EIATTR_VRC_CTA_INIT_COUNT
	.align		4
        /*0074*/ 	.byte	0x02, 0x4a
	.zero		1
	.zero		1


	//----- nvinfo : EIATTR_EXIT_INSTR_OFFSETS
	.align		4
        /*0078*/ 	.byte	0x04, 0x1c
        /*007a*/ 	.short	(.L_197 - .L_196)


	//   ....[0]....
.L_196:
        /*007c*/ 	.word	0x000000a0


	//   ....[1]....
        /*0080*/ 	.word	0x00000440


	//----- nvinfo : EIATTR_CBANK_PARAM_SIZE
	.align		4
.L_197:
        /*0084*/ 	.byte	0x03, 0x19
        /*0086*/ 	.short	0x0024


	//----- nvinfo : EIATTR_PARAM_CBANK
	.align		4
        /*0088*/ 	.byte	0x04, 0x0a
        /*008a*/ 	.short	(.L_199 - .L_198)
	.align		4
.L_198:
        /*008c*/ 	.word	index@(.nv.constant0._ZN8pygpukit3ops2nn24add_broadcast_f32_kernelEPKfS3_Pfiii)
        /*0090*/ 	.short	0x0380
        /*0092*/ 	.short	0x0024


	//----- nvinfo : EIATTR_SW_WAR
	.align		4
.L_199:
        /*0094*/ 	.byte	0x04, 0x36
        /*0096*/ 	.short	(.L_201 - .L_200)
.L_200:
        /*0098*/ 	.word	0x00000008
.L_201:


//--------------------- .nv.info._ZN8pygpukit3ops2nn30layer_norm_modulate_f32_kernelEPKfS3_S3_Pfiiif --------------------------
	.section	.nv.info._ZN8pygpukit3ops2nn30layer_norm_modulate_f32_kernelEPKfS3_S3_Pfiiif,"",@"SHT_CUDA_INFO"
	.sectionflags	@""
	.align	4


	//----- nvinfo : EIATTR_CUDA_API_VERSION
	.align		4
        /*0000*/ 	.byte	0x04, 0x37
        /*0002*/ 	.short	(.L_203 - .L_202)
.L_202:
        /*0004*/ 	.word	0x00000082


	//----- nvinfo : EIATTR_KPARAM_INFO
	.align		4
.L_203:
        /*0008*/ 	.byte	0x04, 0x17
        /*000a*/ 	.short	(.L_205 - .L_204)
.L_204:
        /*000c*/ 	.word	0x00000000
        /*0010*/ 	.short	0x0007
        /*0012*/ 	.short	0x002c
        /*0014*/ 	.byte	0x00, 0xf0, 0x11, 0x00


	//----- nvinfo : EIATTR_KPARAM_INFO
	.align		4
.L_205:
        /*0018*/ 	.byte	0x04, 0x17
        /*001a*/ 	.short	(.L_207 - .L_206)
.L_206:
        /*001c*/ 	.word	0x00000000
        /*0020*/ 	.short	0x0006
        /*0022*/ 	.short	0x0028
        /*0024*/ 	.byte	0x00, 0xf0, 0x11, 0x00


	//----- nvinfo : EIATTR_KPARAM_INFO
	.align		4
.L_207:
        /*0028*/ 	.byte	0x04, 0x17
        /*002a*/ 	.short	(.L_209 - .L_208)
.L_208:
        /*002c*/ 	.word	0x00000000
        /*0030*/ 	.short	0x0005
        /*0032*/ 	.short	0x0024
        /*0034*/ 	.byte	0x00, 0xf0, 0x11, 0x00


	//----- nvinfo : EIATTR_KPARAM_INFO
	.align		4
.L_209:
        /*0038*/ 	.byte	0x04, 0x17
        /*003a*/ 	.short	(.L_211 - .L_210)
.L_210:
        /*003c*/ 	.word	0x00000000
        /*0040*/ 	.short	0x0004
        /*0042*/ 	.short	0x0020
        /*0044*/ 	.byte	0x00, 0xf0, 0x11, 0x00


	//----- nvinfo : EIATTR_KPARAM_INFO
	.align		4
.L_211:
        /*0048*/ 	.byte	0x04, 0x17
        /*004a*/ 	.short	(.L_213 - .L_212)
.L_212:
        /*004c*/ 	.word	0x00000000
        /*0050*/ 	.short	0x0003
        /*0052*/ 	.short	0x0018
        /*0054*/ 	.byte	0x00, 0xf5, 0x21, 0x00


	//----- nvinfo : EIATTR_KPARAM_INFO
	.align		4
.L_213:
        /*0058*/ 	.byte	0x04, 0x17
        /*005a*/ 	.short	(.L_215 - .L_214)
.L_214:
        /*005c*/ 	.word	0x00000000
        /*0060*/ 	.short	0x0002
        /*0062*/ 	.short	0x0010
        /*0064*/ 	.byte	0x00, 0xf5, 0x21, 0x00


	//----- nvinfo : EIATTR_KPARAM_INFO
	.align		4
.L_215:
        /*0068*/ 	.byte	0x04, 0x17
        /*006a*/ 	.short	(.L_217 - .L_216)
.L_216:
        /*006c*/ 	.word	0x00000000
        /*0070*/ 	.short	0x0001
        /*0072*/ 	.short	0x0008
        /*0074*/ 	.byte	0x00, 0xf5, 0x21, 0x00


	//----- nvinfo : EIATTR_KPARAM_INFO
	.align		4
.L_217:
        /*0078*/ 	.byte	0x04, 0x17
        /*007a*/ 	.short	(.L_219 - .L_218)
.L_218:
        /*007c*/ 	.word	0x00000000
        /*0080*/ 	.short	0x0000
        /*0082*/ 	.short	0x0000
        /*0084*/ 	.byte	0x00, 0xf5, 0x21, 0x00


	//----- nvinfo : EIATTR_SPARSE_MMA_MASK
	.align		4
.L_219:
        /*0088*/ 	.byte	0x03, 0x50
        /*008a*/ 	.short	0x0000


	//----- nvinfo : EIATTR_MAXREG_COUNT
	.align		4
        /*008c*/ 	.byte	0x03, 0x1b
        /*008e*/ 	.short	0x00ff


	//----- nvinfo : EIATTR_NUM_BARRIERS
	.align		4
        /*0090*/ 	.byte	0x02, 0x4c
        /*0092*/ 	.byte	0x01
	.zero		1


	//----- nvinfo : EIATTR_MERCURY_ISA_VERSION
	.align		4
        /*0094*/ 	.byte	0x03, 0x5f
        /*0096*/ 	.short	0x0101


	//----- nvinfo : EIATTR_COOP_GROUP_MASK_REGIDS
	.align		4
        /*0098*/ 	.byte	0x04, 0x29
        /*009a*/ 	.short	(.L_221 - .L_220)


	//   ....[0]....
.L_220:
        /*009c*/ 	.word	0xffffffff


	//   ....[1]....
        /*00a0*/ 	.word	0xffffffff


	//   ....[2]....
        /*00a4*/ 	.word	0xffffffff


	//   ....[3]....
        /*00a8*/ 	.word	0xffffffff


	//   ....[4]....
        /*00ac*/ 	.word	0xffffffff


	//   ....[5]....
        /*00b0*/ 	.word	0xffffffff


	//   ....[6]....
        /*00b4*/ 	.word	0xffffffff


	//   ....[7]....
        /*00b8*/ 	.word	0xffffffff


	//   ....[8]....
        /*00bc*/ 	.word	0xffffffff


	//   ....[9]....
        /*00c0*/ 	.word	0xffffffff


	//   ....[10]....
        /*00c4*/ 	.word	0xffffffff


	//   ....[11]....
        /*00c8*/ 	.word	0xffffffff


	//   ....[12]....
        /*00cc*/ 	.word	0xffffffff


	//   ....[13]....
        /*00d0*/ 	.word	0xffffffff


	//   ....[14]....
        /*00d4*/ 	.word	0xffffffff


	//   ....[15]....
        /*00d8*/ 	.word	0xffffffff


	//   ....[16]....
        /*00dc*/ 	.word	0xffffffff


	//   ....[17]....
        /*00e0*/ 	.word	0xffffffff


	//   ....[18]....
        /*00e4*/ 	.word	0xffffffff


	//   ....[19]....
        /*00e8*/ 	.word	0xffffffff


	//   ....[20]....
        /*00ec*/ 	.word	0x0500000f


	//   ....[21]....
        /*00f0*/ 	.word	0x0500000f


	//   ....[22]....
        /*00f4*/ 	.word	0x0500000f


	//   ....[23]....
        /*00f8*/ 	.word	0x0500000f


	//   ....[24]....
        /*00fc*/ 	.word	0x0500000f


	//   ....[25]....
        /*0100*/ 	.word	0x0500000f


	//   ....[26]....
        /*0104*/ 	.word	0x0500000f


	//   ....[27]....
        /*0108*/ 	.word	0x0500000f


	//   ....[28]....
        /*010c*/ 	.word	0x0500000f


	//   ....[29]....
        /*0110*/ 	.word	0x0500000f


	//----- nvinfo : EIATTR_COOP_GROUP_INSTR_OFFSETS
	.align		4
.L_221:
        /*0114*/ 	.byte	0x04, 0x28
        /*0116*/ 	.short	(.L_223 - .L_222)


	//   ....[0]....
.L_222:
        /*0118*/ 	.word	0x000001a0


	//   ....[1]....
        /*011c*/ 	.word	0x00000220


	//   ....[2]....
        /*0120*/ 	.word	0x00000270


	//   ....[3]....
        /*0124*/ 	.word	0x00000300


	//   ....[4]....
        /*0128*/ 	.word	0x00000380


	//   ....[5]....
        /*012c*/ 	.word	0x00000540


	//   ....[6]....
        /*0130*/ 	.word	0x00000560


	//   ....[7]....
        /*0134*/ 	.word	0x00000580


	//   ....[8]....
        /*0138*/ 	.word	0x000005a0


	//   ....[9]....
        /*013c*/ 	.word	0x000005c0


	//   ....[10]....
        /*0140*/ 	.word	0x00000870


	//   ....[11]....
        /*0144*/ 	.word	0x000008b0


	//   ....[12]....
        /*0148*/ 	.word	0x000008d0


	//   ....[13]....
        /*014c*/ 	.word	0x000008f0


	//   ....[14]....
        /*0150*/ 	.word	0x00000910


	//   ....[15]....
        /*0154*/ 	.word	0x000009f0


	//   ....[16]....
        /*0158*/ 	.word	0x00000a10


	//   ....[17]....
        /*015c*/ 	.word	0x00000a30


	//   ....[18]....
        /*0160*/ 	.word	0x00000a50


	//   ....[19]....
        /*0164*/ 	.word	0x00000a70


	//   ....[20]....
        /*0168*/ 	.word	0x00000ee0


	//   ....[21]....
        /*016c*/ 	.word	0x00000f50


	//   ....[22]....
        /*0170*/ 	.word	0x00000fc0


	//   ....[23]....
        /*0174*/ 	.word	0x00001030


	//   ....[24]....
        /*0178*/ 	.word	0x000010a0


	//   ....[25]....
        /*017c*/ 	.word	0x00001120


	//   ....[26]....
        /*0180*/ 	.word	0x00001190


	//   ....[27]....
        /*0184*/ 	.word	0x00001200


	//   ....[28]....
        /*0188*/ 	.word	0x00001270


	//   ....[29]....
        /*018c*/ 	.word	0x000012e0


	//----- nvinfo : EIATTR_VRC_CTA_INIT_COUNT
	.align		4
.L_223:
        /*0190*/ 	.byte	0x02, 0x4a
	.zero		1
	.zero		1


	//----- nvinfo : EIATTR_EXIT_INSTR_OFFSETS
	.align		4
        /*0194*/ 	.byte	0x04, 0x1c
        /*0196*/ 	.short	(.L_225 - .L_224)


	//   ....[0]....
.L_224:
        /*0198*/ 	.word	0x00000050


	//   ....[1]....
        /*019c*/ 	.word	0x00000c90


	//   ....[2]....
        /*01a0*/ 	.word	0x00000e80


	//----- nvinfo : EIATTR_CRS_STACK_SIZE
	.align		4
.L_225:
        /*01a4*/ 	.byte	0x04, 0x1e
        /*01a6*/ 	.short	(.L_227 - .L_226)
.L_226:
        /*01a8*/ 	.word	0x00000000


	//----- nvinfo : EIATTR_CBANK_PARAM_SIZE
	.align		4
.L_227:
        /*01ac*/ 	.byte	0x03, 0x19
        /*01ae*/ 	.short	0x0030


	//----- nvinfo : EIATTR_PARAM_CBANK
	.align		4
        /*01b0*/ 	.byte	0x04, 0x0a
        /*01b2*/ 	.short	(.L_229 - .L_228)
	.align		4
.L_228:
        /*01b4*/ 	.word	index@(.nv.constant0._ZN8pygpukit3ops2nn30layer_norm_modulate_f32_kernelEPKfS3_S3_Pfiiif)
        /*01b8*/ 	.short	0x0380
        /*01ba*/ 	.short	0x0030


	//----- nvinfo : EIATTR_SW_WAR
	.align		4
.L_229:
        /*01bc*/ 	.byte	0x04, 0x36
        /*01be*/ 	.short	(.L_231 - .L_230)
.L_230:
        /*01c0*/ 	.word	0x00000008
.L_231:


//--------------------- .nv.info._ZN8pygpukit3ops2nn21apply_rope_f32_kernelEPKfS3_S3_Pfiiii --------------------------
	.section	.nv.info._ZN8pygpukit3ops2nn21apply_rope_f32_kernelEPKfS3_S3_Pfiiii,"",@"SHT_CUDA_INFO"
	.sectionflags	@""
	.align	4


	//----- nvinfo : EIATTR_CUDA_API_VERSION
	.align		4
        /*0000*/ 	.byte	0x04, 0x37
        /*0002*/ 	.short	(.L_233 - .L_232)
.L_232:
        /*0004*/ 	.word	0x00000082


	//----- nvinfo : EIATTR_KPARAM_INFO
	.align		4
.L_233:
        /*0008*/ 	.byte	0x04, 0x17
        /*000a*/ 	.short	(.L_235 - .L_234)
.L_234:
        /*000c*/ 	.word	0x00000000
        /*0010*/ 	.short	0x0007
        /*0012*/ 	.short	0x002c
        /*0014*/ 	.byte	0x00, 0xf0, 0x11, 0x00


	//----- nvinfo : EIATTR_KPARAM_INFO
	.align		4
.L_235:
        /*0018*/ 	.byte	0x04, 0x17
        /*001a*/ 	.short	(.L_237 - .L_236)
.L_236:
        /*001c*/ 	.word	0x00000000
        /*0020*/ 	.short	0x0006
        /*0022*/ 	.short	0x0028
        /*0024*/ 	.byte	0x00, 0xf0, 0x11, 0x00


	//----- nvinfo : EIATTR_KPARAM_INFO
	.align		4
.L_237:
        /*0028*/ 	.byte	0x04, 0x17
        /*002a*/ 	.short	(.L_239 - .L_238)
.L_238:
        /*002c*/ 	.word	0x00000000
        /*0030*/ 	.short	0x0005
        /*0032*/ 	.short	0x0024
        /*0034*/ 	.byte	0x00, 0xf0, 0x11, 0x00


	//----- nvinfo : EIATTR_KPARAM_INFO
	.align		4
.L_239:
        /*0038*/ 	.byte	0x04, 0x17
        /*003a*/ 	.short	(.L_241 - .L_240)
.L_240:
        /*003c*/ 	.word	0x00000000
        /*0040*/ 	.short	0x0004
        /*0042*/ 	.short	0x0020
        /*0044*/ 	.byte	0x00, 0xf0, 0x11, 0x00


	//----- nvinfo : EIATTR_KPARAM_INFO
	.align		4
.L_241:
        /*0048*/ 	.byte	0x04, 0x17
        /*004a*/ 	.short	(.L_243 - .L_242)
.L_242:
        /*004c*/ 	.word	0x00000000
        /*0050*/ 	.short	0x0003
        /*0052*/ 	.short	0x0018
        /*0054*/ 	.byte	0x00, 0xf5, 0x21, 0x00


	//----- nvinfo : EIATTR_KPARAM_INFO
	.align		4
.L_243:
        /*0058*/ 	.byte	0x04, 0x17
        /*005a*/ 	.short	(.L_245 - .L_244)
.L_244:
        /*005c*/ 	.word	0x00000000
        /*0060*/ 	.short	0x0002
        /*0062*/ 	.short	0x0010
        /*0064*/ 	.byte	0x00, 0xf5, 0x21, 0x00


	//----- nvinfo : EIATTR_KPARAM_INFO
	.align		4
.L_245:
        /*0068*/ 	.byte	0x04, 0x17
        /*006a*/ 	.short	(.L_247 - .L_246)
.L_246:
        /*006c*/ 	.word	0x00000000
        /*0070*/ 	.short	0x0001
        /*0072*/ 	.short	0x0008
        /*0074*/ 	.byte	0x00, 0xf5, 0x21, 0x00


	//----- nvinfo : EIATTR_KPARAM_INFO
	.align		4
.L_247:
        /*0078*/ 	.byte	0x04, 0x17
        /*007a*/ 	.short	(.L_249 - .L_248)
.L_248:
        /*007c*/ 	.word	0x00000000
        /*0080*/ 	.short	0x0000
        /*0082*/ 	.short	0x0000
        /*0084*/ 	.byte	0x00, 0xf5, 0x21, 0x00


	//----- nvinfo : EIATTR_SPARSE_MMA_MASK
	.align		4
.L_249:
        /*0088*/ 	.byte	0x03, 0x50
        /*008a*/ 	.short	0x0000


	//----- nvinfo : EIATTR_MAXREG_COUNT
	.align		4
        /*008c*/ 	.byte	0x03, 0x1b
        /*008e*/ 	.short	0x00ff


	//----- nvinfo : EIATTR_MERCURY_ISA_VERSION
	.align		4
        /*0090*/ 	.byte	0x03, 0x5f
        /*0092*/ 	.short	0x0101


	//----- nvinfo : EIATTR_VRC_CTA_INIT_COUNT
	.align		4
        /*0094*/ 	.byte	0x02, 0x4a
	.zero		1
	.zero		1


	//----- nvinfo : EIATTR_EXIT_INSTR_OFFSETS
	.align		4
        /*0098*/ 	.byte	0x04, 0x1c
        /*009a*/ 	.short	(.L_251 - .L_250)


	//   ....[0]....
.L_250:
        /*009c*/ 	.word	0x000000b0


	//   ....[1]....
        /*00a0*/ 	.word	0x00000670


	//   ....[2]....
        /*00a4*/ 	.word	0x00000710


	//----- nvinfo : EIATTR_CRS_STACK_SIZE
	.align		4
.L_251:
        /*00a8*/ 	.byte	0x04, 0x1e
        /*00aa*/ 	.short	(.L_253 - .L_252)
.L_252:
        /*00ac*/ 	.word	0x00000000


	//----- nvinfo : EIATTR_CBANK_PARAM_SIZE
	.align		4
.L_253:
        /*00b0*/ 	.byte	0x03, 0x19
        /*00b2*/ 	.short	0x0030


	//----- nvinfo : EIATTR_PARAM_CBANK
	.align		4
        /*00b4*/ 	.byte	0x04, 0x0a
        /*00b6*/ 	.short	(.L_255 - .L_254)
	.align		4
.L_254:
        /*00b8*/ 	.word	index@(.nv.constant0._ZN8pygpukit3ops2nn21apply_rope_f32_kernelEPKfS3_S3_Pfiiii)
        /*00bc*/ 	.short	0x0380
        /*00be*/ 	.short	0x0030


	//----- nvinfo : EIATTR_SW_WAR
	.align		4
.L_255:
        /*00c0*/ 	.byte	0x04, 0x36
        /*00c2*/ 	.short	(.L_257 - .L_256)
.L_256:
        /*00c4*/ 	.word	0x00000008
.L_257:


//--------------------- .nv.info._ZN8pygpukit3ops2nn27copy_slice_axis1_f32_kernelEPKfPfiiiii --------------------------
	.section	.nv.info._ZN8pygpukit3ops2nn27copy_slice_axis1_f32_kernelEPKfPfiiiii,"",@"SHT_CUDA_INFO"
	.sectionflags	@""
	.align	4


	//----- nvinfo : EIATTR_CUDA_API_VERSION
	.align		4
        /*0000*/ 	.byte	0x04, 0x37
        /*0002*/ 	.short	(.L_259 - .L_258)
.L_258:
        /*0004*/ 	.word	0x00000082


	//----- nvinfo : EIATTR_KPARAM_INFO
	.align		4
.L_259:
        /*0008*/ 	.byte	0x04, 0x17
        /*000a*/ 	.short	(.L_261 - .L_260)
.L_260:
        /*000c*/ 	.word	0x00000000
        /*0010*/ 	.short	0x0006
        /*0012*/ 	.short	0x0020
        /*0014*/ 	.byte	0x00, 0xf0, 0x11, 0x00


	//----- nvinfo : EIATTR_KPARAM_INFO
	.align		4
.L_261:
        /*0018*/ 	.byte	0x04, 0x17
        /*001a*/ 	.short	(.L_263 - .L_262)
.L_262:
        /*001c*/ 	.word	0x00000000
        /*0020*/ 	.short	0x0005
        /*0022*/ 	.short	0x001c
        /*0024*/ 	.byte	0x00, 0xf0, 0x11, 0x00


	//----- nvinfo : EIATTR_KPARAM_INFO
	.align		4
.L_263:
        /*0028*/ 	.byte	0x04, 0x17
        /*002a*/ 	.short	(.L_265 - .L_264)
.L_264:
        /*002c*/ 	.word	0x00000000
        /*0030*/ 	.short	0x0004
        /*0032*/ 	.short	0x0018
        /*0034*/ 	.byte	0x00, 0xf0, 0x11, 0x00


	//----- nvinfo : EIATTR_KPARAM_INFO
	.align		4
.L_265:
        /*0038*/ 	.byte	0x04, 0x17
        /*003a*/ 	.short	(.L_267 - .L_266)
.L_266:
        /*003c*/ 	.word	0x00000000
        /*0040*/ 	.short	0x0003
        /*0042*/ 	.short	0x0014
        /*0044*/ 	.byte	0x00, 0xf0, 0x11, 0x00


	//----- nvinfo : EIATTR_KPARAM_INFO
	.align		4
.L_267:
        /*0048*/ 	.byte	0x04, 0x17
        /*004a*/ 	.short	(.L_269 - .L_268)
.L_268:
        /*004c*/ 	.word	0x00000000
        /*0050*/ 	.short	0x0002
        /*0052*/ 	.short	0x0010
        /*0054*/ 	.byte	0x00, 0xf0, 0x11, 0x00


	//----- nvinfo : EIATTR_KPARAM_INFO
	.align		4
.L_269:
        /*0058*/ 	.byte	0x04, 0x17
        /*005a*/ 	.short	(.L_271 - .L_270)
.L_270:
        /*005c*/ 	.word	0x00000000
        /*0060*/ 	.short	0x0001
        /*0062*/ 	.short	0x0008
        /*0064*/ 	.byte	0x00, 0xf5, 0x21, 0x00


	//----- nvinfo : EIATTR_KPARAM_INFO
	.align		4
.L_271:
        /*0068*/ 	.byte	0x04, 0x17
        /*006a*/ 	.short	(.L_273 - .L_272)
.L_272:
        /*006c*/ 	.word	0x00000000
        /*0070*/ 	.short	0x0000
        /*0072*/ 	.short	0x0000
        /*0074*/ 	.byte	0x00, 0xf5, 0x21, 0x00


	//----- nvinfo : EIATTR_SPARSE_MMA_MASK
	.align		4
.L_273:
        /*0078*/ 	.byte	0x03, 0x50
        /*007a*/ 	.short	0x0000


	//----- nvinfo : EIATTR_MAXREG_COUNT
	.align		4
        /*007c*/ 	.byte	0x03, 0x1b
        /*007e*/ 	.short	0x00ff


	//----- nvinfo : EIATTR_MERCURY_ISA_VERSION
	.align		4
        /*0080*/ 	.byte	0x03, 0x5f
        /*0082*/ 	.short	0x0101


	//----- nvinfo : EIATTR_VRC_CTA_INIT_COUNT
	.align		4
        /*0084*/ 	.byte	0x02, 0x4a
	.zero		1
	.zero		1


	//----- nvinfo : EIATTR_EXIT_INSTR_OFFSETS
	.align		4
        /*0088*/ 	.byte	0x04, 0x1c
        /*008a*/ 	.short	(.L_275 - .L_274)


	//   ....[0]....
.L_274:
        /*008c*/ 	.word	0x000000a0


	//   ....[1]....
        /*0090*/ 	.word	0x000005f0


	//----- nvinfo : EIATTR_CBANK_PARAM_SIZE
	.align		4
.L_275:
        /*0094*/ 	.byte	0x03, 0x19
        /*0096*/ 	.short	0x0024


	//----- nvinfo : EIATTR_PARAM_CBANK
	.align		4
        /*0098*/ 	.byte	0x04, 0x0a
        /*009a*/ 	.short	(.L_277 - .L_276)
	.align		4
.L_276:
        /*009c*/ 	.word	index@(.nv.constant0._ZN8pygpukit3ops2nn27copy_slice_axis1_f32_kernelEPKfPfiiiii)
        /*00a0*/ 	.short	0x0380
        /*00a2*/ 	.short	0x0024


	//----- nvinfo : EIATTR_SW_WAR
	.align		4
.L_277:
        /*00a4*/ 	.byte	0x04, 0x36
        /*00a6*/ 	.short	(.L_279 - .L_278)
.L_278:
        /*00a8*/ 	.word	0x00000008
.L_279:


//--------------------- .nv.info._ZN8pygpukit3ops2nn23concat_axis1_f32_kernelEPKfS3_Pfiiii --------------------------
	.section	.nv.info._ZN8pygpukit3ops2nn23concat_axis1_f32_kernelEPKfS3_Pfiiii,"",@"SHT_CUDA_INFO"
	.sectionflags	@""
	.align	4


	//----- nvinfo : EIATTR_CUDA_API_VERSION
	.align		4
        /*0000*/ 	.byte	0x04, 0x37
        /*0002*/ 	.short	(.L_281 - .L_280)
.L_280:
        /*0004*/ 	.word	0x00000082


	//----- nvinfo : EIATTR_KPARAM_INFO
	.align		4
.L_281:
        /*0008*/ 	.byte	0x04, 0x17
        /*000a*/ 	.short	(.L_283 - .L_282)
.L_282:
        /*000c*/ 	.word	0x00000000
        /*0010*/ 	.short	0x0006
        /*0012*/ 	.short	0x0024
        /*0014*/ 	.byte	0x00, 0xf0, 0x11, 0x00


	//----- nvinfo : EIATTR_KPARAM_INFO
	.align		4
.L_283:
        /*0018*/ 	.byte	0x04, 0x17
        /*001a*/ 	.short	(.L_285 - .L_284)
.L_284:
        /*001c*/ 	.word	0x00000000
        /*0020*/ 	.short	0x0005
        /*0022*/ 	.short	0x0020
        /*0024*/ 	.byte	0x00, 0xf0, 0x11, 0x00


	//----- nvinfo : EIATTR_KPARAM_INFO
	.align		4
.L_285:
        /*0028*/ 	.byte	0x04, 0x17
        /*002a*/ 	.short	(.L_287 - .L_286)
.L_286:
        /*002c*/ 	.word	0x00000000
        /*0030*/ 	.short	0x0004
        /*0032*/ 	.short	0x001c
        /*0034*/ 	.byte	0x00, 0xf0, 0x11, 0x00


	//----- nvinfo : EIATTR_KPARAM_INFO
	.align		4
.L_287:
        /*0038*/ 	.byte	0x04, 0x17
        /*003a*/ 	.short	(.L_289 - .L_288)
.L_288:
        /*003c*/ 	.word	0x00000000
        /*0040*/ 	.short	0x0003
        /*0042*/ 	.short	0x0018
        /*0044*/ 	.byte	0x00, 0xf0, 0x11, 0x00


	//----- nvinfo : EIATTR_KPARAM_INFO
	.align		4
.L_289:
        /*0048*/ 	.byte	0x04, 0x17
        /*004a*/ 	.short	(.L_291 - .L_290)
.L_290:
        /*004c*/ 	.word	0x00000000
        /*0050*/ 	.short	0x0002
        /*0052*/ 	.short	0x0010
        /*0054*/ 	.byte	0x00, 0xf5, 0x21, 0x00


	//----- nvinfo : EIATTR_KPARAM_INFO
	.align		4
.L_291:
        /*0058*/ 	.byte	0x04, 0x17
        /*005a*/ 	.short	(.L_293 - .L_292)
.L_292:
        /*005c*/ 	.word	0x00000000
        /*0060*/ 	.short	0x0001
        /*0062*/ 	.short	0x0008
        /*0064*/ 	.byte	0x00, 0xf5, 0x21, 0x00


	//----- nvinfo : EIATTR_KPARAM_INFO
	.align		4
.L_293:
        /*0068*/ 	.byte	0x04, 0x17
        /*006a*/ 	.short	(.L_295 - .L_294)
.L_294:
        /*006c*/ 	.word	0x00000000
        /*0070*/ 	.short	0x0000
        /*0072*/ 	.short	0x0000
        /*0074*/ 	.byte	0x00, 0xf5, 0x21, 0x00


	//----- nvinfo : EIATTR_SPARSE_MMA_MASK
	.align		4
.L_295:
        /*0078*/ 	.byte	0x03, 0x50
        /*007a*/ 	.short	0x0000


	//----- nvinfo : EIATTR_MAXREG_COUNT
	.align		4
        /*007c*/ 	.byte	0x03, 0x1b
        /*007e*/ 	.short	0x00ff


	//----- nvinfo : EIATTR_MERCURY_ISA_VERSION
	.align		4
        /*0080*/ 	.byte	0x03, 0x5f
        /*0082*/ 	.short	0x0101


	//----- nvinfo : EIATTR_VRC_CTA_INIT_COUNT
	.align		4
        /*0084*/ 	.byte	0x02, 0x4a
	.zero		1
	.zero		1


	//----- nvinfo : EIATTR_EXIT_INSTR_OFFSETS
	.align		4
        /*0088*/ 	.byte	0x04, 0x1c
        /*008a*/ 	.short	(.L_297 - .L_296)


	//   ....[0]....
.L_296:
        /*008c*/ 	.word	0x000000b0


	//   ....[1]....
        /*0090*/ 	.word	0x00000610


	//   ....[2]....
        /*0094*/ 	.word	0x000006b0


	//----- nvinfo : EIATTR_CRS_STACK_SIZE
	.align		4
.L_297:
        /*0098*/ 	.byte	0x04, 0x1e
        /*009a*/ 	.short	(.L_299 - .L_298)
.L_298:
        /*009c*/ 	.word	0x00000000


	//----- nvinfo : EIATTR_CBANK_PARAM_SIZE
	.align		4
.L_299:
        /*00a0*/ 	.byte	0x03, 0x19
        /*00a2*/ 	.short	0x0028


	//----- nvinfo : EIATTR_PARAM_CBANK
	.align		4
        /*00a4*/ 	.byte	0x04, 0x0a
        /*00a6*/ 	.short	(.L_301 - .L_300)
	.align		4
.L_300:
        /*00a8*/ 	.word	index@(.nv.constant0._ZN8pygpukit3ops2nn23concat_axis1_f32_kernelEPKfS3_Pfiiii)
        /*00ac*/ 	.short	0x0380
        /*00ae*/ 	.short	0x0028


	//----- nvinfo : EIATTR_SW_WAR
	.align		4
.L_301:
        /*00b0*/ 	.byte	0x04, 0x36
        /*00b2*/ 	.short	(.L_303 - .L_302)
.L_302:
        /*00b4*/ 	.word	0x00000008
.L_303:


//--------------------- .nv.info._ZN8pygpukit3ops2nn23scale_tensor_f32_kernelEPKfPffi --------------------------
	.section	.nv.info._ZN8pygpukit3ops2nn23scale_tensor_f32_kernelEPKfPffi,"",@"SHT_CUDA_INFO"
	.sectionflags	@""
	.align	4


	//----- nvinfo : EIATTR_CUDA_API_VERSION
	.align		4
        /*0000*/ 	.byte	0x04, 0x37
        /*0002*/ 	.short	(.L_305 - .L_304)
.L_304:
        /*0004*/ 	.word	0x00000082


	//----- nvinfo : EIATTR_KPARAM_INFO
	.align		4
.L_305:
        /*0008*/ 	.byte	0x04, 0x17
        /*000a*/ 	.short	(.L_307 - .L_306)
.L_306:
        /*000c*/ 	.word	0x00000000
        /*0010*/ 	.short	0x0003
        /*0012*/ 	.short	0x0014
        /*0014*/ 	.byte	0x00, 0xf0, 0x11, 0x00


	//----- nvinfo : EIATTR_KPARAM_INFO
	.align		4
.L_307:
        /*0018*/ 	.byte	0x04, 0x17
        /*001a*/ 	.short	(.L_309 - .L_308)
.L_308:
        /*001c*/ 	.word	0x00000000
        /*0020*/ 	.short	0x0002
        /*0022*/ 	.short	0x0010
        /*0024*/ 	.byte	0x00, 0xf0, 0x11, 0x00


	//----- nvinfo : EIATTR_KPARAM_INFO
	.align		4
.L_309:
        /*0028*/ 	.byte	0x04, 0x17
        /*002a*/ 	.short	(.L_311 - .L_310)
.L_310:
        /*002c*/ 	.word	0x00000000
        /*0030*/ 	.short	0x0001
        /*0032*/ 	.short	0x0008
        /*0034*/ 	.byte	0x00, 0xf5, 0x21, 0x00


	//----- nvinfo : EIATTR_KPARAM_INFO
	.align		4
.L_311:
        /*0038*/ 	.byte	0x04, 0x17
        /*003a*/ 	.short	(.L_313 - .L_312)
.L_312:
        /*003c*/ 	.word	0x00000000
        /*0040*/ 	.short	0x0000
        /*0042*/ 	.short	0x0000
        /*0044*/ 	.byte	0x00, 0xf5, 0x21, 0x00


	//----- nvinfo : EIATTR_SPARSE_MMA_MASK
	.align		4
.L_313:
        /*0048*/ 	.byte	0x03, 0x50
        /*004a*/ 	.short	0x0000


	//----- nvinfo : EIATTR_MAXREG_COUNT
	.align		4
        /*004c*/ 	.byte	0x03, 0x1b
        /*004e*/ 	.short	0x00ff


	//----- nvinfo : EIATTR_MERCURY_ISA_VERSION
	.align		4
        /*0050*/ 	.byte	0x03, 0x5f
        /*0052*/ 	.short	0x0101


	//----- nvinfo : EIATTR_VRC_CTA_INIT_COUNT
	.align		4
        /*0054*/ 	.byte	0x02, 0x4a
	.zero		1
	.zero		1


	//----- nvinfo : EIATTR_EXIT_INSTR_OFFSETS
	.align		4
        /*0058*/ 	.byte	0x04, 0x1c
        /*005a*/ 	.short	(.L_315 - .L_314)


	//   ....[0]....
.L_314:
        /*005c*/ 	.word	0x00000070


	//   ....[1]....
        /*0060*/ 	.word	0x00000110


	//----- nvinfo : EIATTR_CBANK_PARAM_SIZE
	.align		4
.L_315:
        /*0064*/ 	.byte	0x03, 0x19
        /*0066*/ 	.short	0x0018


	//----- nvinfo : EIATTR_PARAM_CBANK
	.align		4
        /*0068*/ 	.byte	0x04, 0x0a
        /*006a*/ 	.short	(.L_317 - .L_316)
	.align		4
.L_316:
        /*006c*/ 	.word	index@(.nv.constant0._ZN8pygpukit3ops2nn23scale_tensor_f32_kernelEPKfPffi)
        /*0070*/ 	.short	0x0380
        /*0072*/ 	.short	0x0018


	//----- nvinfo : EIATTR_SW_WAR
	.align		4
.L_317:
        /*0074*/ 	.byte	0x04, 0x36
        /*0076*/ 	.short	(.L_319 - .L_318)
.L_318:
        /*0078*/ 	.word	0x00000008
.L_319:


//--------------------- .nv.info._ZN8pygpukit3ops2nn33gated_residual_inplace_f32_kernelEPfPKfS4_iii --------------------------
	.section	.nv.info._ZN8pygpukit3ops2nn33gated_residual_inplace_f32_kernelEPfPKfS4_iii,"",@"SHT_CUDA_INFO"
	.sectionflags	@""
	.align	4


	//----- nvinfo : EIATTR_CUDA_API_VERSION
	.align		4
        /*0000*/ 	.byte	0x04, 0x37
        /*0002*/ 	.short	(.L_321 - .L_320)
.L_320:
        /*0004*/ 	.word	0x00000082


	//----- nvinfo : EIATTR_KPARAM_INFO
	.align		4
.L_321:
        /*0008*/ 	.byte	0x04, 0x17
        /*000a*/ 	.short	(.L_323 - .L_322)
.L_322:
        /*000c*/ 	.word	0x00000000
        /*0010*/ 	.short	0x0005
        /*0012*/ 	.short	0x0020
        /*0014*/ 	.byte	0x00, 0xf0, 0x11, 0x00


	//----- nvinfo : EIATTR_KPARAM_INFO
	.align		4
.L_323:
        /*0018*/ 	.byte	0x04, 0x17
        /*001a*/ 	.short	(.L_325 - .L_324)
.L_324:
        /*001c*/ 	.word	0x00000000
        /*0020*/ 	.short	0x0004
        /*0022*/ 	.short	0x001c
        /*0024*/ 	.byte	0x00, 0xf0, 0x11, 0x00


	//----- nvinfo : EIATTR_KPARAM_INFO
	.align		4
.L_325:
        /*0028*/ 	.byte	0x04, 0x17
        /*002a*/ 	.short	(.L_327 - .L_326)
.L_326:
        /*002c*/ 	.word	0x00000000
        /*0030*/ 	.short	0x0003
        /*0032*/ 	.short	0x0018
        /*0034*/ 	.byte	0x00, 0xf0, 0x11, 0x00


	//----- nvinfo : EIATTR_KPARAM_INFO
	.align		4
.L_327:
        /*0038*/ 	.byte	0x04, 0x17
        /*003a*/ 	.short	(.L_329 - .L_328)
.L_328:
        /*003c*/ 	.word	0x00000000
        /*0040*/ 	.short	0x0002
        /*0042*/ 	.short	0x0010
        /*0044*/ 	.byte	0x00, 0xf5, 0x21, 0x00


	//----- nvinfo : EIATTR_KPARAM_INFO
	.align		4
.L_329:
        /*0048*/ 	.byte	0x04, 0x17
        /*004a*/ 	.short	(.L_331 - .L_330)
.L_330:
        /*004c*/ 	.word	0x00000000
        /*0050*/ 	.short	0x0001
        /*0052*/ 	.short	0x0008
        /*0054*/ 	.byte	0x00, 0xf5, 0x21, 0x00


	//----- nvinfo : EIATTR_KPARAM_INFO
	.align		4
.L_331:
        /*0058*/ 	.byte	0x04, 0x17
        /*005a*/ 	.short	(.L_333 - .L_332)
.L_332:
        /*005c*/ 	.word	0x00000000
        /*0060*/ 	.short	0x0000
        /*0062*/ 	.short	0x0000
        /*0064*/ 	.byte	0x00, 0xf5, 0x21, 0x00


	//----- nvinfo : EIATTR_SPARSE_MMA_MASK
	.align		4
.L_333:
        /*0068*/ 	.byte	0x03, 0x50
        /*006a*/ 	.short	0x0000


	//----- nvinfo : EIATTR_MAXREG_COUNT
	.align		4
        /*006c*/ 	.byte	0x03, 0x1b
        /*006e*/ 	.short	0x00ff


	//----- nvinfo : EIATTR_MERCURY_ISA_VERSION
	.align		4
        /*0070*/ 	.byte	0x03, 0x5f
        /*0072*/ 	.short	0x0101


	//----- nvinfo : EIATTR_VRC_CTA_INIT_COUNT
	.align		4
        /*0074*/ 	.byte	0x02, 0x4a
	.zero		1
	.zero		1


	//----- nvinfo : EIATTR_EXIT_INSTR_OFFSETS
	.align		4
        /*0078*/ 	.byte	0x04, 0x1c
        /*007a*/ 	.short	(.L_335 - .L_334)


	//   ....[0]....
.L_334:
        /*007c*/ 	.word	0x000000a0


	//   ....[1]....
        /*0080*/ 	.word	0x00000450


	//----- nvinfo : EIATTR_CBANK_PARAM_SIZE
	.align		4
.L_335:
        /*0084*/ 	.byte	0x03, 0x19
        /*0086*/ 	.short	0x0024


	//----- nvinfo : EIATTR_PARAM_CBANK
	.align		4
        /*0088*/ 	.byte	0x04, 0x0a
        /*008a*/ 	.short	(.L_337 - .L_336)
	.align		4
.L_336:
        /*008c*/ 	.word	index@(.nv.constant0._ZN8pygpukit3ops2nn33gated_residual_inplace_f32_kernelEPfPKfS4_iii)
        /*0090*/ 	.short	0x0380
        /*0092*/ 	.short	0x0024


	//----- nvinfo : EIATTR_SW_WAR
	.align		4
.L_337:
        /*0094*/ 	.byte	0x04, 0x36
        /*0096*/ 	.short	(.L_339 - .L_338)
.L_338:
        /*0098*/ 	.word	0x00000008
.L_339:


//--------------------- .nv.info._ZN8pygpukit3ops2nn25gated_residual_f32_kernelEPKfS3_S3_Pfiii --------------------------
	.section	.nv.info._ZN8pygpukit3ops2nn25gated_residual_f32_kernelEPKfS3_S3_Pfiii,"",@"SHT_CUDA_INFO"
	.sectionflags	@""
	.align	4


	//----- nvinfo : EIATTR_CUDA_API_VERSION
	.align		4
        /*0000*/ 	.byte	0x04, 0x37
        /*0002*/ 	.short	(.L_341 - .L_340)
.L_340:
        /*0004*/ 	.word	0x00000082


	//----- nvinfo : EIATTR_KPARAM_INFO
	.align		4
.L_341:
        /*0008*/ 	.byte	0x04, 0x17
        /*000a*/ 	.short	(.L_343 - .L_342)
.L_342:
        /*000c*/ 	.word	0x00000000
        /*0010*/ 	.short	0x0006
        /*0012*/ 	.short	0x0028
        /*0014*/ 	.byte	0x00, 0xf0, 0x11, 0x00


	//----- nvinfo : EIATTR_KPARAM_INFO
	.align		4
.L_343:
        /*0018*/ 	.byte	0x04, 0x17
        /*001a*/ 	.short	(.L_345 - .L_344)
.L_344:
        /*001c*/ 	.word	0x00000000
        /*0020*/ 	.short	0x0005
        /*0022*/ 	.short	0x0024
        /*0024*/ 	.byte	0x00, 0xf0, 0x11, 0x00


	//----- nvinfo : EIATTR_KPARAM_INFO
	.align		4
.L_345:
        /*0028*/ 	.byte	0x04, 0x17
        /*002a*/ 	.short	(.L_347 - .L_346)
.L_346:
        /*002c*/ 	.word	0x00000000
        /*0030*/ 	.short	0x0004
        /*0032*/ 	.short	0x0020
        /*0034*/ 	.byte	0x00, 0xf0, 0x11, 0x00


	//----- nvinfo : EIATTR_KPARAM_INFO
	.align		4
.L_347:
        /*0038*/ 	.byte	0x04, 0x17
        /*003a*/ 	.short	(.L_349 - .L_348)
.L_348:
        /*003c*/ 	.word	0x00000000
        /*0040*/ 	.short	0x0003
        /*0042*/ 	.short	0x0018
        /*0044*/ 	.byte	0x00, 0xf5, 0x21, 0x00


	//----- nvinfo : EIATTR_KPARAM_INFO
	.align		4
.L_349:
        /*0048*/ 	.byte	0x04, 0x17
        /*004a*/ 	.short	(.L_351 - .L_350)
.L_350:
        /*004c*/ 	.word	0x00000000
        /*0050*/ 	.short	0x0002
        /*0052*/ 	.short	0x0010
        /*0054*/ 	.byte	0x00, 0xf5, 0x21, 0x00


	//----- nvinfo : EIATTR_KPARAM_INFO
	.align		4
.L_351:
        /*0058*/ 	.byte	0x04, 0x17
        /*005a*/ 	.short	(.L_353 - .L_352)
.L_352:
        /*005c*/ 	.word	0x00000000
        /*0060*/ 	.short	0x0001
        /*0062*/ 	.short	0x0008
        /*0064*/ 	.byte	0x00, 0xf5, 0x21, 0x00


	//----- nvinfo : EIATTR_KPARAM_INFO
	.align		4
.L_353:
        /*0068*/ 	.byte	0x04, 0x17
        /*006a*/ 	.short	(.L_355 - .L_354)
.L_354:
        /*006c*/ 	.word	0x00000000
        /*0070*/ 	.short	0x0000
        /*0072*/ 	.short	0x0000
        /*0074*/ 	.byte	0x00, 0xf5, 0x21, 0x00


	//----- nvinfo : EIATTR_SPARSE_MMA_MASK
	.align		4
.L_355:
        /*0078*/ 	.byte	0x03, 0x50
        /*007a*/ 	.short	0x0000


	//----- nvinfo : EIATTR_MAXREG_COUNT
	.align		4
        /*007c*/ 	.byte	0x03, 0x1b
        /*007e*/ 	.short	0x00ff


	//----- nvinfo : EIATTR_MERCURY_ISA_VERSION
	.align		4
        /*0080*/ 	.byte	0x03, 0x5f
        /*0082*/ 	.short	0x0101


	//----- nvinfo : EIATTR_VRC_CTA_INIT_COUNT
	.align		4
        /*0084*/ 	.byte	0x02, 0x4a
	.zero		1
	.zero		1


	//----- nvinfo : EIATTR_EXIT_INSTR_OFFSETS
	.align		4
        /*0088*/ 	.byte	0x04, 0x1c
        /*008a*/ 	.short	(.L_357 - .L_356)


	//   ....[0]....
.L_356:
        /*008c*/ 	.word	0x000000a0


	//   ....[1]....
        /*0090*/ 	.word	0x00000470


	//----- nvinfo : EIATTR_CBANK_PARAM_SIZE
	.align		4
.L_357:
        /*0094*/ 	.byte	0x03, 0x19
        /*0096*/ 	.short	0x002c


	//----- nvinfo : EIATTR_PARAM_CBANK
	.align		4
        /*0098*/ 	.byte	0x04, 0x0a
        /*009a*/ 	.short	(.L_359 - .L_358)
	.align		4
.L_358:
        /*009c*/ 	.word	index@(.nv.constant0._ZN8pygpukit3ops2nn25gated_residual_f32_kernelEPKfS3_S3_Pfiii)
        /*00a0*/ 	.short	0x0380
        /*00a2*/ 	.short	0x002c


	//----- nvinfo : EIATTR_SW_WAR
	.align		4
.L_359:
        /*00a4*/ 	.byte	0x04, 0x36
        /*00a6*/ 	.short	(.L_361 - .L_360)
.L_360:
        /*00a8*/ 	.word	0x00000008
.L_361:


//--------------------- .nv.info._ZN8pygpukit3ops2nn19modulate_f32_kernelEPKfS3_S3_Pfiii --------------------------
	.section	.nv.info._ZN8pygpukit3ops2nn19modulate_f32_kernelEPKfS3_S3_Pfiii,"",@"SHT_CUDA_INFO"
	.sectionflags	@""
	.align	4


	//----- nvinfo : EIATTR_CUDA_API_VERSION
	.align		4
        /*0000*/ 	.byte	0x04, 0x37
        /*0002*/ 	.short	(.L_363 - .L_362)
.L_362:
        /*0004*/ 	.word	0x00000082


	//----- nvinfo : EIATTR_KPARAM_INFO
	.align		4
.L_363:
        /*0008*/ 	.byte	0x04, 0x17
        /*000a*/ 	.short	(.L_365 - .L_364)
.L_364:
        /*000c*/ 	.word	0x00000000
        /*0010*/ 	.short	0x0006
        /*0012*/ 	.short	0x0028
        /*0014*/ 	.byte	0x00, 0xf0, 0x11, 0x00


	//----- nvinfo : EIATTR_KPARAM_INFO
	.align		4
.L_365:
        /*0018*/ 	.byte	0x04, 0x17
        /*001a*/ 	.short	(.L_367 - .L_366)
.L_366:
        /*001c*/ 	.word	0x00000000
        /*0020*/ 	.short	0x0005
        /*0022*/ 	.short	0x0024
        /*0024*/ 	.byte	0x00, 0xf0, 0x11, 0x00


	//----- nvinfo : EIATTR_KPARAM_INFO
	.align		4
.L_367:
        /*0028*/ 	.byte	0x04, 0x17
        /*002a*/ 	.short	(.L_369 - .L_368)
.L_368:
        /*002c*/ 	.word	0x00000000
        /*0030*/ 	.short	0x0004
        /*0032*/ 	.short	0x0020
        /*0034*/ 	.byte	0x00, 0xf0, 0x11, 0x00


	//----- nvinfo : EIATTR_KPARAM_INFO
	.align		4
.L_369:
        /*0038*/ 	.byte	0x04, 0x17
        /*003a*/ 	.short	(.L_371 - .L_370)
.L_370:
        /*003c*/ 	.word	0x00000000
        /*0040*/ 	.short	0x0003
        /*0042*/ 	.short	0x0018
        /*0044*/ 	.byte	0x00, 0xf5, 0x21, 0x00


	//----- nvinfo : EIATTR_KPARAM_INFO
	.align		4
.L_371:
        /*0048*/ 	.byte	0x04, 0x17
        /*004a*/ 	.short	(.L_373 - .L_372)
.L_372:
        /*004c*/ 	.word	0x00000000
        /*0050*/ 	.short	0x0002
        /*0052*/ 	.short	0x0010
        /*0054*/ 	.byte	0x00, 0xf5, 0x21, 0x00


	//----- nvinfo : EIATTR_KPARAM_INFO
	.align		4
.L_373:
        /*0058*/ 	.byte	0x04, 0x17
        /*005a*/ 	.short	(.L_375 - .L_374)
.L_374:
        /*005c*/ 	.word	0x00000000
        /*0060*/ 	.short	0x0001
        /*0062*/ 	.short	0x0008
        /*0064*/ 	.byte	0x00, 0xf5, 0x21, 0x00


	//----- nvinfo : EIATTR_KPARAM_INFO
	.align		4
.L_375:
        /*0068*/ 	.byte	0x04, 0x17
        /*006a*/ 	.short	(.L_377 - .L_376)
.L_376:
        /*006c*/ 	.word	0x00000000
        /*0070*/ 	.short	0x0000
        /*0072*/ 	.short	0x0000
        /*0074*/ 	.byte	0x00, 0xf5, 0x21, 0x00


	//----- nvinfo : EIATTR_SPARSE_MMA_MASK
	.align		4
.L_377:
        /*0078*/ 	.byte	0x03, 0x50
        /*007a*/ 	.short	0x0000


	//----- nvinfo : EIATTR_MAXREG_COUNT
	.align		4
        /*007c*/ 	.byte	0x03, 0x1b
        /*007e*/ 	.short	0x00ff


	//----- nvinfo : EIATTR_MERCURY_ISA_VERSION
	.align		4
        /*0080*/ 	.byte	0x03, 0x5f
        /*0082*/ 	.short	0x0101


	//----- nvinfo : EIATTR_VRC_CTA_INIT_COUNT
	.align		4
        /*0084*/ 	.byte	0x02, 0x4a
	.zero		1
	.zero		1


	//----- nvinfo : EIATTR_EXIT_INSTR_OFFSETS
	.align		4
        /*0088*/ 	.byte	0x04, 0x1c
        /*008a*/ 	.short	(.L_379 - .L_378)


	//   ....[0]....
.L_378:
        /*008c*/ 	.word	0x000000a0


	//   ....[1]....
        /*0090*/ 	.word	0x000004a0


	//----- nvinfo : EIATTR_CBANK_PARAM_SIZE
	.align		4
.L_379:
        /*0094*/ 	.byte	0x03, 0x19
        /*0096*/ 	.short	0x002c


	//----- nvinfo : EIATTR_PARAM_CBANK
	.align		4
        /*0098*/ 	.byte	0x04, 0x0a
        /*009a*/ 	.short	(.L_381 - .L_380)
	.align		4
.L_380:
        /*009c*/ 	.word	index@(.nv.constant0._ZN8pygpukit3ops2nn19modulate_f32_kernelEPKfS3_S3_Pfiii)
        /*00a0*/ 	.short	0x0380
        /*00a2*/ 	.short	0x002c


	//----- nvinfo : EIATTR_SW_WAR
	.align		4
.L_381:
        /*00a4*/ 	.byte	0x04, 0x36
        /*00a6*/ 	.short	(.L_383 - .L_382)
.L_382:
        /*00a8*/ 	.word	0x00000008
.L_383:


//--------------------- .nv.info._ZN8pygpukit3ops2nn28layer_norm_simple_f32_kernelEPKfPfiif --------------------------
	.section	.nv.info._ZN8pygpukit3ops2nn28layer_norm_simple_f32_kernelEPKfPfiif,"",@"SHT_CUDA_INFO"
	.sectionflags	@""
	.align	4


	//----- nvinfo : EIATTR_CUDA_API_VERSION
	.align		4
        /*0000*/ 	.byte	0x04, 0x37
        /*0002*/ 	.short	(.L_385 - .L_384)
.L_384:
        /*0004*/ 	.word	0x00000082


	//----- nvinfo : EIATTR_KPARAM_INFO
	.align		4
.L_385:
        /*0008*/ 	.byte	0x04, 0x17
        /*000a*/ 	.short	(.L_387 - .L_386)
.L_386:
        /*000c*/ 	.word	0x00000000
        /*0010*/ 	.short	0x0004
        /*0012*/ 	.short	0x0018
        /*0014*/ 	.byte	0x00, 0xf0, 0x11, 0x00


	//----- nvinfo : EIATTR_KPARAM_INFO
	.align		4
.L_387:
        /*0018*/ 	.byte	0x04, 0x17
        /*001a*/ 	.short	(.L_389 - .L_388)
.L_388:
        /*001c*/ 	.word	0x00000000
        /*0020*/ 	.short	0x0003
        /*0022*/ 	.short	0x0014
        /*0024*/ 	.byte	0x00, 0xf0, 0x11, 0x00


	//----- nvinfo : EIATTR_KPARAM_INFO
	.align		4
.L_389:
        /*0028*/ 	.byte	0x04, 0x17
        /*002a*/ 	.short	(.L_391 - .L_390)
.L_390:
        /*002c*/ 	.word	0x00000000
        /*0030*/ 	.short	0x0002
        /*0032*/ 	.short	0x0010
        /*0034*/ 	.byte	0x00, 0xf0, 0x11, 0x00


	//----- nvinfo : EIATTR_KPARAM_INFO
	.align		4
.L_391:
        /*0038*/ 	.byte	0x04, 0x17
        /*003a*/ 	.short	(.L_393 - .L_392)
.L_392:
        /*003c*/ 	.word	0x00000000
        /*0040*/ 	.short	0x0001
        /*0042*/ 	.short	0x0008
        /*0044*/ 	.byte	0x00, 0xf5, 0x21, 0x00


	//----- nvinfo : EIATTR_KPARAM_INFO
	.align		4
.L_393:
        /*0048*/ 	.byte	0x04, 0x17
        /*004a*/ 	.short	(.L_395 - .L_394)
.L_394:
        /*004c*/ 	.word	0x00000000
        /*0050*/ 	.short	0x0000
        /*0052*/ 	.short	0x0000
        /*0054*/ 	.byte	0x00, 0xf5, 0x21, 0x00


	//----- nvinfo : EIATTR_SPARSE_MMA_MASK
	.align		4
.L_395:
        /*0058*/ 	.byte	0x03, 0x50
        /*005a*/ 	.short	0x0000


	//----- nvinfo : EIATTR_MAXREG_COUNT
	.align		4
        /*005c*/ 	.byte	0x03, 0x1b
        /*005e*/ 	.short	0x00ff


	//----- nvinfo : EIATTR_NUM_BARRIERS
	.align		4
        /*0060*/ 	.byte	0x02, 0x4c
        /*0062*/ 	.byte	0x01
	.zero		1


	//----- nvinfo : EIATTR_MERCURY_ISA_VERSION
	.align		4
        /*0064*/ 	.byte	0x03, 0x5f
        /*0066*/ 	.short	0x0101


	//----- nvinfo : EIATTR_COOP_GROUP_MASK_REGIDS
	.align		4
        /*0068*/ 	.byte	0x04, 0x29
        /*006a*/ 	.short	(.L_397 - .L_396)


	//   ....[0]....
.L_396:
        /*006c*/ 	.word	0xffffffff


	//   ....[1]....
        /*0070*/ 	.word	0xffffffff


	//   ....[2]....
        /*0074*/ 	.word	0xffffffff


	//   ....[3]....
        /*0078*/ 	.word	0xffffffff


	//   ....[4]....
        /*007c*/ 	.word	0xffffffff


	//   ....[5]....
        /*0080*/ 	.word	0xffffffff


	//   ....[6]....
        /*0084*/ 	.word	0xffffffff


	//   ....[7]....
        /*0088*/ 	.word	0xffffffff


	//   ....[8]....
        /*008c*/ 	.word	0xffffffff


	//   ....[9]....
        /*0090*/ 	.word	0xffffffff


	//   ....[10]....
        /*0094*/ 	.word	0xffffffff


	//   ....[11]....
        /*0098*/ 	.word	0xffffffff


	//   ....[12]....
        /*009c*/ 	.word	0xffffffff


	//   ....[13]....
        /*00a0*/ 	.word	0xffffffff


	//   ....[14]....
        /*00a4*/ 	.word	0xffffffff


	//   ....[15]....
        /*00a8*/ 	.word	0xffffffff


	//   ....[16]....
        /*00ac*/ 	.word	0xffffffff


	//   ....[17]....
        /*00b0*/ 	.word	0xffffffff


	//   ....[18]....
        /*00b4*/ 	.word	0xffffffff


	//   ....[19]....
        /*00b8*/ 	.word	0xffffffff


	//   ....[20]....
        /*00bc*/ 	.word	0x0500000f


	//   ....[21]....
        /*00c0*/ 	.word	0x0500000f


	//   ....[22]....
        /*00c4*/ 	.word	0x0500000f


	//   ....[23]....
        /*00c8*/ 	.word	0x0500000f


	//   ....[24]....
        /*00cc*/ 	.word	0x0500000f


	//   ....[25]....
        /*00d0*/ 	.word	0x0500000f


	//   ....[26]....
        /*00d4*/ 	.word	0x0500000f


	//   ....[27]....
        /*00d8*/ 	.word	0x0500000f


	//   ....[28]....
        /*00dc*/ 	.word	0x0500000f


	//   ....[29]....
        /*00e0*/ 	.word	0x0500000f


	//----- nvinfo : EIATTR_COOP_GROUP_INSTR_OFFSETS
	.align		4
.L_397:
        /*00e4*/ 	.byte	0x04, 0x28
        /*00e6*/ 	.short	(.L_399 - .L_398)


	//   ....[0]....
.L_398:
        /*00e8*/ 	.word	0x00000190


	//   ....[1]....
        /*00ec*/ 	.word	0x00000200


	//   ....[2]....
        /*00f0*/ 	.word	0x00000240


	//   ....[3]....
        /*00f4*/ 	.word	0x00000280


	//   ....[4]....
        /*00f8*/ 	.word	0x000002b0


	//   ....[5]....
        /*00fc*/ 	.word	0x00000390


	//   ....[6]....
        /*0100*/ 	.word	0x000003b0


	//   ....[7]....
        /*0104*/ 	.word	0x000003d0


	//   ....[8]....
        /*0108*/ 	.word	0x000003f0


	//   ....[9]....
        /*010c*/ 	.word	0x00000410


	//   ....[10]....
        /*0110*/ 	.word	0x000006c0


	//   ....[11]....
        /*0114*/ 	.word	0x00000700


	//   ....[12]....
        /*0118*/ 	.word	0x00000720


	//   ....[13]....
        /*011c*/ 	.word	0x00000740


	//   ....[14]....
        /*0120*/ 	.word	0x00000760


	//   ....[15]....
        /*0124*/ 	.word	0x00000840


	//   ....[16]....
        /*0128*/ 	.word	0x00000860


	//   ....[17]....
        /*012c*/ 	.word	0x00000880


	//   ....[18]....
        /*0130*/ 	.word	0x000008a0


	//   ....[19]....
        /*0134*/ 	.word	0x000008c0


	//   ....[20]....
        /*0138*/ 	.word	0x00000c50


	//   ....[21]....
        /*013c*/ 	.word	0x00000cc0


	//   ....[22]....
        /*0140*/ 	.word	0x00000d30


	//   ....[23]....
        /*0144*/ 	.word	0x00000da0


	//   ....[24]....
        /*0148*/ 	.word	0x00000e10


	//   ....[25]....
        /*014c*/ 	.word	0x00000e90


	//   ....[26]....
        /*0150*/ 	.word	0x00000f00


	//   ....[27]....
        /*0154*/ 	.word	0x00000f70


	//   ....[28]....
        /*0158*/ 	.word	0x00000fe0


	//   ....[29]....
        /*015c*/ 	.word	0x00001050


	//----- nvinfo : EIATTR_VRC_CTA_INIT_COUNT
	.align		4
.L_399:
        /*0160*/ 	.byte	0x02, 0x4a
	.zero		1
	.zero		1


	//----- nvinfo : EIATTR_EXIT_INSTR_OFFSETS
	.align		4
        /*0164*/ 	.byte	0x04, 0x1c
        /*0166*/ 	.short	(.L_401 - .L_400)


	//   ....[0]....
.L_400:
        /*0168*/ 	.word	0x00000040


	//   ....[1]....
        /*016c*/ 	.word	0x00000ae0


	//   ....[2]....
        /*0170*/ 	.word	0x00000bf0


	//----- nvinfo : EIATTR_CRS_STACK_SIZE
	.align		4
.L_401:
        /*0174*/ 	.byte	0x04, 0x1e
        /*0176*/ 	.short	(.L_403 - .L_402)
.L_402:
        /*0178*/ 	.word	0x00000000


	//----- nvinfo : EIATTR_CBANK_PARAM_SIZE
	.align		4
.L_403:
        /*017c*/ 	.byte	0x03, 0x19
        /*017e*/ 	.short	0x001c


	//----- nvinfo : EIATTR_PARAM_CBANK
	.align		4
        /*0180*/ 	.byte	0x04, 0x0a
        /*0182*/ 	.short	(.L_405 - .L_404)
	.align		4
.L_404:
        /*0184*/ 	.word	index@(.nv.constant0._ZN8pygpukit3ops2nn28layer_norm_simple_f32_kernelEPKfPfiif)
        /*0188*/ 	.short	0x0380
        /*018a*/ 	.short	0x001c


	//----- nvinfo : EIATTR_SW_WAR
	.align		4
.L_405:
        /*018c*/ 	.byte	0x04, 0x36
        /*018e*/ 	.short	(.L_407 - .L_406)
.L_406:
        /*0190*/ 	.word	0x00000008
.L_407:


//--------------------- .nv.callgraph             --------------------------
	.section	.nv.callgraph,"",@"SHT_CUDA_CALLGRAPH"
	.align	4
	.sectionentsize	8
	.align		4
        /*0000*/ 	.word	0x00000000
	.align		4
        /*0004*/ 	.word	0xffffffff
	.align		4
        /*0008*/ 	.word	0x00000000
	.align		4
        /*000c*/ 	.word	0xfffffffe
	.align		4
        /*0010*/ 	.word	0x00000000
	.align		4
        /*0014*/ 	.word	0xfffffffd
	.align		4
        /*0018*/ 	.word	0x00000000
	.align		4
        /*001c*/ 	.word	0xfffffffc


//--------------------- .text._ZN8pygpukit3ops2nn30copy_slice_axis1_4d_f32_kernelEPKfPfiiiiii --------------------------
	.section	.text._ZN8pygpukit3ops2nn30copy_slice_axis1_4d_f32_kernelEPKfPfiiiiii,"ax",@progbits
	.align	128
        .global         _ZN8pygpukit3ops2nn30copy_slice_axis1_4d_f32_kernelEPKfPfiiiiii
        .type           _ZN8pygpukit3ops2nn30copy_slice_axis1_4d_f32_kernelEPKfPfiiiiii,@function
        .size           _ZN8pygpukit3ops2nn30copy_slice_axis1_4d_f32_kernelEPKfPfiiiiii,(.L_x_100 - _ZN8pygpukit3ops2nn30copy_slice_axis1_4d_f32_kernelEPKfPfiiiiii)
        .other          _ZN8pygpukit3ops2nn30copy_slice_axis1_4d_f32_kernelEPKfPfiiiiii,@"STO_CUDA_ENTRY STV_DEFAULT"
_ZN8pygpukit3ops2nn30copy_slice_axis1_4d_f32_kernelEPKfPfiiiiii:
.text._ZN8pygpukit3ops2nn30copy_slice_axis1_4d_f32_kernelEPKfPfiiiiii:
[----:B------:R-:W-:Y:S01]  /*0000*/  LDC R1, c[0x0][0x37c] ;  /* 0x0000df00ff017b82 */ /* 0x000fe20000000800 */
[----:B------:R-:W0:Y:S07]  /*0010*/  S2R R5, SR_TID.X ;  /* 0x0000000000057919 */ /* 0x000e2e0000002100 */
[----:B------:R-:W1:Y:S01]  /*0020*/  LDC R13, c[0x0][0x3a0] ;  /* 0x0000e800ff0d7b82 */ /* 0x000e620000000800 */
[----:B------:R-:W2:Y:S07]  /*0030*/  LDCU UR5, c[0x0][0x390] ;  /* 0x00007200ff0577ac */ /* 0x000eae0008000800 */
[----:B------:R-:W1:Y:S08]  /*0040*/  LDC.64 R2, c[0x0][0x398] ;  /* 0x0000e600ff027b82 */ /* 0x000e700000000a00 */
[----:B------:R-:W0:Y:S08]  /*0050*/  S2UR UR4, SR_CTAID.X ;  /* 0x00000000000479c3 */ /* 0x000e300000002500 */
[----:B------:R-:W0:Y:S01]  /*0060*/  LDC R0, c[0x0][0x360] ;  /* 0x0000d800ff007b82 */ /* 0x000e220000000800 */
[----:B-1----:R-:W-:-:S02]  /*0070*/  IMAD R11, R13, R3, RZ ;  /* 0x000000030d0b7224 */ /* 0x002fc400078e02ff */
[----:B--2---:R-:W-:Y:S02]  /*0080*/  IMAD R4, R2, UR5, RZ ;  /* 0x0000000502047c24 */ /* 0x004fe4000f8e02ff */
[----:B0-----:R-:W-:Y:S02]  /*0090*/  IMAD R0, R0, UR4, R5 ;  /* 0x0000000400007c24 */ /* 0x001fe4000f8e0205 */
[----:B------:R-:W-:-:S05]  /*00a0*/  IMAD R5, R11, R4, RZ ;  /* 0x000000040b057224 */ /* 0x000fca00078e02ff */
[----:B------:R-:W-:-:S13]  /*00b0*/  ISETP.GE.AND P0, PT, R0, R5, PT ;  /* 0x000000050000720c */ /* 0x000fda0003f06270 */
[----:B------:R-:W-:Y:S05]  /*00c0*/  @P0 EXIT ;  /* 0x000000000000094d */ /* 0x000fea0003800000 */
[----:B------:R-:W-:Y:S01]  /*00d0*/  IABS R7, R13 ;  /* 0x0000000d00077213 */ /* 0x000fe20000000000 */
[----:B------:R-:W0:Y:S01]  /*00e0*/  LDCU UR6, c[0x0][0x3a4] ;  /* 0x00007480ff0677ac */ /* 0x000e220008000800 */
[----:B------:R-:W-:Y:S02]  /*00f0*/  IABS R4, R11 ;  /* 0x0000000b00047213 */ /* 0x000fe40000000000 */
[----:B------:R-:W1:Y:S01]  /*0100*/  I2F.RP R5, R7 ;  /* 0x0000000700057306 */ /* 0x000e620000209400 */
[----:B------:R-:W-:Y:S01]  /*0110*/  IABS R12, R2 ;  /* 0x00000002000c7213 */ /* 0x000fe20000000000 */
[----:B------:R-:W2:Y:S01]  /*0120*/  LDCU UR7, c[0x0][0x394] ;  /* 0x00007280ff0777ac */ /* 0x000ea20008000800 */
[----:B------:R-:W-:Y:S02]  /*0130*/  IABS R16, R3 ;  /* 0x0000000300107213 */ /* 0x000fe40000000000 */
[----:B------:R-:W-:Y:S01]  /*0140*/  ISETP.NE.AND P4, PT, R13, RZ, PT ;  /* 0x000000ff0d00720c */ /* 0x000fe20003f85270 */
[----:B------:R-:W3:Y:S02]  /*0150*/  LDCU.64 UR4, c[0x0][0x358] ;  /* 0x00006b00ff0477ac */ /* 0x000ee40008000a00 */
[----:B------:R-:W4:Y:S08]  /*0160*/  I2F.RP R6, R4 ;  /* 0x0000000400067306 */ /* 0x000f300000209400 */
[----:B-1----:R-:W1:Y:S08]  /*0170*/  MUFU.RCP R5, R5 ;  /* 0x0000000500057308 */ /* 0x002e700000001000 */
[----:B----4-:R-:W4:Y:S08]  /*0180*/  MUFU.RCP R6, R6 ;  /* 0x0000000600067308 */ /* 0x010f300000001000 */
[----:B------:R-:W-:Y:S01]  /*0190*/  I2F.RP R19, R12 ;  /* 0x0000000c00137306 */ /* 0x000fe20000209400 */
[----:B-1----:R-:W-:-:S07]  /*01a0*/  VIADD R14, R5, 0xffffffe ;  /* 0x0ffffffe050e7836 */ /* 0x002fce0000000000 */
[----:B------:R1:W5:Y:S01]  /*01b0*/  F2I.FTZ.U32.TRUNC.NTZ R15, R14 ;  /* 0x0000000e000f7305 */ /* 0x000362000021f000 */
[----:B----4-:R-:W-:Y:S01]  /*01c0*/  VIADD R8, R6, 0xffffffe ;  /* 0x0ffffffe06087836 */ /* 0x010fe20000000000 */
[----:B------:R-:W-:-:S06]  /*01d0*/  IABS R6, R11 ;  /* 0x0000000b00067213 */ /* 0x000fcc0000000000 */
[----:B------:R4:W0:Y:S01]  /*01e0*/  F2I.FTZ.U32.TRUNC.NTZ R9, R8 ;  /* 0x0000000800097305 */ /* 0x000822000021f000 */
[----:B-1----:R-:W-:Y:S01]  /*01f0*/  HFMA2 R14, -RZ, RZ, 0, 0 ;  /* 0x00000000ff0e7431 */ /* 0x002fe200000001ff */
[----:B-----5:R-:W-:-:S06]  /*0200*/  IADD3 R10, PT, PT, RZ, -R15, RZ ;  /* 0x8000000fff0a7210 */ /* 0x020fcc0007ffe0ff */
[----:B------:R-:W-:Y:S01]  /*0210*/  MUFU.RCP R19, R19 ;  /* 0x0000001300137308 */ /* 0x000fe20000001000 */
[----:B----4-:R-:W-:Y:S02]  /*0220*/  IMAD.MOV.U32 R8, RZ, RZ, RZ ;  /* 0x000000ffff087224 */ /* 0x010fe400078e00ff */
[----:B------:R-:W-:Y:S02]  /*0230*/  IMAD R5, R10, R7, RZ ;  /* 0x000000070a057224 */ /* 0x000fe400078e02ff */
[----:B------:R-:W-:Y:S02]  /*0240*/  IMAD.MOV.U32 R10, RZ, RZ, R16 ;  /* 0x000000ffff0a7224 */ /* 0x000fe400078e0010 */
[----:B0-----:R-:W-:Y:S02]  /*0250*/  IMAD.MOV R17, RZ, RZ, -R9 ;  /* 0x000000ffff117224 */ /* 0x001fe400078e0a09 */
[----:B------:R-:W-:Y:S01]  /*0260*/  IMAD.HI.U32 R5, R15, R5, R14 ;  /* 0x000000050f057227 */ /* 0x000fe200078e000e */
[----:B------:R-:W-:Y:S01]  /*0270*/  IABS R14, R0 ;  /* 0x00000000000e7213 */ /* 0x000fe20000000000 */
[----:B------:R-:W0:Y:S02]  /*0280*/  I2F.RP R18, R10 ;  /* 0x0000000a00127306 */ /* 0x000e240000209400 */
[----:B------:R-:W-:-:S02]  /*0290*/  IMAD R17, R17, R4, RZ ;  /* 0x0000000411117224 */ /* 0x000fc400078e02ff */
[----:B------:R-:W-:Y:S02]  /*02a0*/  IMAD R15, R11, R2, RZ ;  /* 0x000000020b0f7224 */ /* 0x000fe400078e02ff */
[----:B------:R-:W-:-:S03]  /*02b0*/  IMAD.HI.U32 R9, R9, R17, R8 ;  /* 0x0000001109097227 */ /* 0x000fc600078e0008 */
[----:B------:R-:W-:Y:S01]  /*02c0*/  IABS R16, R15 ;  /* 0x0000000f00107213 */ /* 0x000fe20000000000 */
[----:B------:R-:W-:Y:S02]  /*02d0*/  IMAD.MOV R8, RZ, RZ, -R6 ;  /* 0x000000ffff087224 */ /* 0x000fe400078e0a06 */
[----:B------:R-:W-:Y:S01]  /*02e0*/  IMAD.HI.U32 R6, R5, R14, RZ ;  /* 0x0000000e05067227 */ /* 0x000fe200078e00ff */
[----:B------:R-:W1:Y:S02]  /*02f0*/  I2F.RP R20, R16 ;  /* 0x0000001000147306 */ /* 0x000e640000209400 */
[----:B------:R-:W-:Y:S01]  /*0300*/  MOV R5, R8 ;  /* 0x0000000800057202 */ /* 0x000fe20000000f00 */
[----:B------:R-:W-:-:S04]  /*0310*/  IMAD.HI.U32 R17, R9, R14, RZ ;  /* 0x0000000e09117227 */ /* 0x000fc800078e00ff */
[----:B------:R-:W-:Y:S01]  /*0320*/  IMAD.MOV R8, RZ, RZ, -R6 ;  /* 0x000000ffff087224 */ /* 0x000fe200078e0a06 */
[----:B0-----:R-:W0:Y:S01]  /*0330*/  MUFU.RCP R18, R18 ;  /* 0x0000001200127308 */ /* 0x001e220000001000 */
[--C-:B------:R-:W-:Y:S02]  /*0340*/  IMAD R9, R17, R5, R14.reuse ;  /* 0x0000000511097224 */ /* 0x100fe400078e020e */
[----:B------:R-:W-:Y:S02]  /*0350*/  IMAD R8, R7, R8, R14 ;  /* 0x0000000807087224 */ /* 0x000fe400078e020e */
[----:B------:R-:W-:Y:S01]  /*0360*/  VIADD R5, R19, 0xffffffe ;  /* 0x0ffffffe13057836 */ /* 0x000fe20000000000 */
[----:B------:R-:W-:Y:S02]  /*0370*/  ISETP.GT.U32.AND P6, PT, R4, R9, PT ;  /* 0x000000090400720c */ /* 0x000fe40003fc4070 */
[----:B------:R-:W-:Y:S01]  /*0380*/  ISETP.GT.U32.AND P5, PT, R7, R8, PT ;  /* 0x000000080700720c */ /* 0x000fe20003fa4070 */
[----:B-1----:R-:W1:Y:S08]  /*0390*/  MUFU.RCP R20, R20 ;  /* 0x0000001400147308 */ /* 0x002e700000001000 */
[----:B------:R-:W4:Y:S01]  /*03a0*/  F2I.FTZ.U32.TRUNC.NTZ R5, R5 ;  /* 0x0000000500057305 */ /* 0x000f22000021f000 */
[----:B0-----:R-:W-:Y:S01]  /*03b0*/  VIADD R19, R18, 0xffffffe ;  /* 0x0ffffffe12137836 */ /* 0x001fe20000000000 */
[----:B------:R-:W-:Y:S01]  /*03c0*/  @!P6 IADD3 R9, PT, PT, R9, -R4, RZ ;  /* 0x800000040909e210 */ /* 0x000fe20007ffe0ff */
[----:B------:R-:W-:-:S02]  /*03d0*/  @!P6 VIADD R17, R17, 0x1 ;  /* 0x000000011111e836 */ /* 0x000fc40000000000 */
[----:B------:R-:W-:Y:S01]  /*03e0*/  @!P5 IMAD.IADD R8, R8, 0x1, -R7 ;  /* 0x000000010808d824 */ /* 0x000fe200078e0a07 */
[----:B------:R-:W-:Y:S01]  /*03f0*/  ISETP.GE.U32.AND P0, PT, R9, R4, PT ;  /* 0x000000040900720c */ /* 0x000fe20003f06070 */
[----:B------:R-:W-:Y:S01]  /*0400*/  @!P5 VIADD R6, R6, 0x1 ;  /* 0x000000010606d836 */ /* 0x000fe20000000000 */
[----:B------:R-:W-:Y:S02]  /*0410*/  LOP3.LUT R4, R0, R13, RZ, 0x3c, !PT ;  /* 0x0000000d00047212 */ /* 0x000fe400078e3cff */
[----:B------:R-:W-:Y:S02]  /*0420*/  ISETP.GE.U32.AND P1, PT, R8, R7, PT ;  /* 0x000000070800720c */ /* 0x000fe40003f26070 */
[----:B------:R4:W0:Y:S01]  /*0430*/  F2I.FTZ.U32.TRUNC.NTZ R7, R19 ;  /* 0x0000001300077305 */ /* 0x000822000021f000 */
[----:B------:R-:W-:Y:S01]  /*0440*/  ISETP.GE.AND P2, PT, R4, RZ, PT ;  /* 0x000000ff0400720c */ /* 0x000fe20003f46270 */
[----:B------:R-:W-:Y:S01]  /*0450*/  HFMA2 R4, -RZ, RZ, 0, 0 ;  /* 0x00000000ff047431 */ /* 0x000fe200000001ff */
[----:B-1----:R-:W-:-:S02]  /*0460*/  IADD3 R20, PT, PT, R20, 0xffffffe, RZ ;  /* 0x0ffffffe14147810 */ /* 0x002fc40007ffe0ff */
[----:B------:R-:W-:Y:S02]  /*0470*/  LOP3.LUT R8, R0, R11, RZ, 0x3c, !PT ;  /* 0x0000000b00087212 */ /* 0x000fe400078e3cff */
[----:B------:R-:W-:Y:S01]  /*0480*/  @P0 IADD3 R17, PT, PT, R17, 0x1, RZ ;  /* 0x0000000111110810 */ /* 0x000fe20007ffe0ff */
[----:B------:R-:W1:Y:S01]  /*0490*/  F2I.FTZ.U32.TRUNC.NTZ R9, R20 ;  /* 0x0000001400097305 */ /* 0x000e62000021f000 */
[----:B------:R-:W-:Y:S02]  /*04a0*/  ISETP.GE.AND P3, PT, R8, RZ, PT ;  /* 0x000000ff0800720c */ /* 0x000fe40003f66270 */
[----:B------:R-:W-:Y:S01]  /*04b0*/  @P1 VIADD R6, R6, 0x1 ;  /* 0x0000000106061836 */ /* 0x000fe20000000000 */
[----:B----4-:R-:W-:Y:S02]  /*04c0*/  IADD3 R19, PT, PT, RZ, -R5, RZ ;  /* 0x80000005ff137210 */ /* 0x010fe40007ffe0ff */
[----:B------:R-:W-:Y:S01]  /*04d0*/  ISETP.NE.AND P5, PT, R11, RZ, PT ;  /* 0x000000ff0b00720c */ /* 0x000fe20003fa5270 */
[----:B0-----:R-:W-:Y:S01]  /*04e0*/  IMAD.MOV R21, RZ, RZ, -R7 ;  /* 0x000000ffff157224 */ /* 0x001fe200078e0a07 */
[----:B------:R-:W-:Y:S01]  /*04f0*/  MOV R18, R17 ;  /* 0x0000001100127202 */ /* 0x000fe20000000f00 */
[----:B------:R-:W-:Y:S01]  /*0500*/  IMAD.MOV.U32 R17, RZ, RZ, R6 ;  /* 0x000000ffff117224 */ /* 0x000fe200078e0006 */
[----:B------:R-:W-:Y:S01]  /*0510*/  MOV R6, RZ ;  /* 0x000000ff00067202 */ /* 0x000fe20000000f00 */
[----:B------:R-:W-:-:S02]  /*0520*/  IMAD R19, R19, R12, RZ ;  /* 0x0000000c13137224 */ /* 0x000fc400078e02ff */
[----:B------:R-:W-:Y:S01]  /*0530*/  @!P2 IMAD.MOV R17, RZ, RZ, -R17 ;  /* 0x000000ffff11a224 */ /* 0x000fe200078e0a11 */
[----:B------:R-:W-:Y:S01]  /*0540*/  @!P4 LOP3.LUT R17, RZ, R13, RZ, 0x33, !PT ;  /* 0x0000000dff11c212 */ /* 0x000fe200078e33ff */
[----:B------:R-:W-:Y:S01]  /*0550*/  IMAD.HI.U32 R4, R5, R19, R4 ;  /* 0x0000001305047227 */ /* 0x000fe200078e0004 */
[----:B------:R-:W-:Y:S02]  /*0560*/  @!P3 IADD3 R18, PT, PT, -R18, RZ, RZ ;  /* 0x000000ff1212b210 */ /* 0x000fe40007ffe1ff */
[----:B------:R-:W-:Y:S01]  /*0570*/  IABS R8, R17 ;  /* 0x0000001100087213 */ /* 0x000fe20000000000 */
[----:B------:R-:W-:Y:S01]  /*0580*/  IMAD R19, R21, R10, RZ ;  /* 0x0000000a15137224 */ /* 0x000fe200078e02ff */
[----:B------:R-:W-:Y:S01]  /*0590*/  @!P5 LOP3.LUT R18, RZ, R11, RZ, 0x33, !PT ;  /* 0x0000000bff12d212 */ /* 0x000fe200078e33ff */
[----:B-1----:R-:W-:Y:S02]  /*05a0*/  IMAD.MOV R20, RZ, RZ, -R9 ;  /* 0x000000ffff147224 */ /* 0x002fe400078e0a09 */
[----:B------:R-:W-:Y:S01]  /*05b0*/  IMAD.HI.U32 R6, R7, R19, R6 ;  /* 0x0000001307067227 */ /* 0x000fe200078e0006 */
[----:B------:R-:W-:-:S02]  /*05c0*/  IABS R5, R18 ;  /* 0x0000001200057213 */ /* 0x000fc40000000000 */
[----:B------:R-:W-:Y:S01]  /*05d0*/  MOV R19, R20 ;  /* 0x0000001400137202 */ /* 0x000fe20000000f00 */
[----:B------:R-:W-:Y:S02]  /*05e0*/  IMAD.MOV.U32 R7, RZ, RZ, R8 ;  /* 0x000000ffff077224 */ /* 0x000fe400078e0008 */
[----:B------:R-:W-:Y:S02]  /*05f0*/  HFMA2 R8, -RZ, RZ, 0, 0 ;  /* 0x00000000ff087431 */ /* 0x000fe400000001ff */
[----:B------:R-:W-:Y:S01]  /*0600*/  IMAD.HI.U32 R4, R4, R5, RZ ;  /* 0x0000000504047227 */ /* 0x000fe200078e00ff */
[----:B------:R-:W-:-:S03]  /*0610*/  IABS R20, R15 ;  /* 0x0000000f00147213 */ /* 0x000fc60000000000 */
[----:B------:R-:W-:Y:S01]  /*0620*/  IMAD R19, R19, R16, RZ ;  /* 0x0000001013137224 */ /* 0x000fe200078e02ff */
[----:B------:R-:W-:Y:S01]  /*0630*/  IADD3 R20, PT, PT, RZ, -R20, RZ ;  /* 0x80000014ff147210 */ /* 0x000fe20007ffe0ff */
[----:B------:R-:W-:Y:S02]  /*0640*/  IMAD.MOV R4, RZ, RZ, -R4 ;  /* 0x000000ffff047224 */ /* 0x000fe400078e0a04 */
[----:B------:R-:W-:-:S04]  /*0650*/  IMAD.HI.U32 R6, R6, R7, RZ ;  /* 0x0000000706067227 */ /* 0x000fc800078e00ff */
[----:B------:R-:W-:-:S04]  /*0660*/  IMAD.HI.U32 R19, R9, R19, R8 ;  /* 0x0000001309137227 */ /* 0x000fc800078e0008 */
[----:B------:R-:W-:Y:S01]  /*0670*/  IMAD R9, R12, R4, R5 ;  /* 0x000000040c097224 */ /* 0x000fe200078e0205 */
[----:B------:R-:W-:Y:S01]  /*0680*/  MOV R5, R20 ;  /* 0x0000001400057202 */ /* 0x000fe20000000f00 */
[----:B------:R-:W-:Y:S01]  /*0690*/  IMAD.HI.U32 R19, R19, R14, RZ ;  /* 0x0000000e13137227 */ /* 0x000fe200078e00ff */
[----:B------:R-:W-:Y:S02]  /*06a0*/  LOP3.LUT R4, R0, R15, RZ, 0x3c, !PT ;  /* 0x0000000f00047212 */ /* 0x000fe400078e3cff */
[----:B------:R-:W-:Y:S01]  /*06b0*/  ISETP.GT.U32.AND P1, PT, R12, R9, PT ;  /* 0x000000090c00720c */ /* 0x000fe20003f24070 */
[----:B------:R-:W-:Y:S02]  /*06c0*/  IMAD.MOV R6, RZ, RZ, -R6 ;  /* 0x000000ffff067224 */ /* 0x000fe400078e0a06 */
[----:B------:R-:W-:Y:S02]  /*06d0*/  IMAD R5, R19, R5, R14 ;  /* 0x0000000513057224 */ /* 0x000fe400078e020e */
[----:B------:R-:W-:-:S03]  /*06e0*/  IMAD R7, R10, R6, R7 ;  /* 0x000000060a077224 */ /* 0x000fc600078e0207 */
[----:B------:R-:W-:Y:S02]  /*06f0*/  ISETP.GT.U32.AND P3, PT, R16, R5, PT ;  /* 0x000000051000720c */ /* 0x000fe40003f64070 */
[----:B------:R-:W-:-:S03]  /*0700*/  ISETP.GT.U32.AND P0, PT, R10, R7, PT ;  /* 0x000000070a00720c */ /* 0x000fc60003f04070 */
[----:B------:R-:W-:Y:S01]  /*0710*/  @!P1 IMAD.IADD R9, R9, 0x1, -R12 ;  /* 0x0000000109099824 */ /* 0x000fe200078e0a0c */
[----:B------:R-:W-:-:S04]  /*0720*/  ISETP.GE.AND P1, PT, R18, RZ, PT ;  /* 0x000000ff1200720c */ /* 0x000fc80003f26270 */
[----:B------:R-:W-:-:S03]  /*0730*/  ISETP.GT.U32.AND P5, PT, R12, R9, PT ;  /* 0x000000090c00720c */ /* 0x000fc60003fa4070 */
[----:B------:R-:W-:Y:S01]  /*0740*/  @!P3 IMAD.IADD R5, R5, 0x1, -R16 ;  /* 0x000000010505b824 */ /* 0x000fe200078e0a10 */
[----:B------:R-:W-:Y:S02]  /*0750*/  @!P3 IADD3 R19, PT, PT, R19, 0x1, RZ ;  /* 0x000000011313b810 */ /* 0x000fe40007ffe0ff */
[----:B------:R-:W-:Y:S02]  /*0760*/  @!P0 IADD3 R7, PT, PT, R7, -R10, RZ ;  /* 0x8000000a07078210 */ /* 0x000fe40007ffe0ff */
[----:B------:R-:W-:Y:S02]  /*0770*/  ISETP.GE.U32.AND P2, PT, R5, R16, PT ;  /* 0x000000100500720c */ /* 0x000fe40003f46070 */
[----:B------:R-:W-:Y:S02]  /*0780*/  ISETP.GT.U32.AND P4, PT, R10, R7, PT ;  /* 0x000000070a00720c */ /* 0x000fe40003f84070 */
[----:B------:R-:W-:Y:S02]  /*0790*/  ISETP.NE.AND P3, PT, R2, RZ, PT ;  /* 0x000000ff0200720c */ /* 0x000fe40003f65270 */
[----:B------:R-:W-:-:S02]  /*07a0*/  @!P5 IADD3 R9, PT, PT, R9, -R12, RZ ;  /* 0x8000000c0909d210 */ /* 0x000fc40007ffe0ff */
[----:B------:R-:W-:Y:S02]  /*07b0*/  ISETP.GE.AND P0, PT, R4, RZ, PT ;  /* 0x000000ff0400720c */ /* 0x000fe40003f06270 */
[----:B------:R-:W-:Y:S01]  /*07c0*/  ISETP.GE.AND P5, PT, R17, RZ, PT ;  /* 0x000000ff1100720c */ /* 0x000fe20003fa6270 */
[----:B------:R-:W0:Y:S01]  /*07d0*/  LDC.64 R4, c[0x0][0x380] ;  /* 0x0000e000ff047b82 */ /* 0x000e220000000a00 */
[----:B------:R-:W-:Y:S02]  /*07e0*/  @!P1 IMAD.MOV R9, RZ, RZ, -R9 ;  /* 0x000000ffff099224 */ /* 0x000fe400078e0a09 */
[----:B------:R-:W-:Y:S01]  /*07f0*/  @P2 VIADD R19, R19, 0x1 ;  /* 0x0000000113132836 */ /* 0x000fe20000000000 */
[----:B------:R-:W-:Y:S01]  /*0800*/  ISETP.NE.AND P2, PT, R3, RZ, PT ;  /* 0x000000ff0300720c */ /* 0x000fe20003f45270 */
[----:B------:R-:W-:Y:S01]  /*0810*/  @!P4 IMAD.IADD R7, R7, 0x1, -R10 ;  /* 0x000000010707c824 */ /* 0x000fe200078e0a0a */
[----:B------:R-:W-:Y:S01]  /*0820*/  ISETP.NE.AND P4, PT, R15, RZ, PT ;  /* 0x000000ff0f00720c */ /* 0x000fe20003f85270 */
[----:B------:R-:W-:Y:S01]  /*0830*/  IMAD.MOV R17, RZ, RZ, -R17 ;  /* 0x000000ffff117224 */ /* 0x000fe200078e0a11 */
[----:B------:R-:W-:-:S02]  /*0840*/  @!P3 LOP3.LUT R9, RZ, R2, RZ, 0x33, !PT ;  /* 0x00000002ff09b212 */ /* 0x000fc400078e33ff */
[----:B------:R-:W-:Y:S01]  /*0850*/  @!P0 IADD3 R19, PT, PT, -R19, RZ, RZ ;  /* 0x000000ff13138210 */ /* 0x000fe20007ffe1ff */
[----:B------:R-:W-:Y:S01]  /*0860*/  IMAD R6, R13, R17, R0 ;  /* 0x000000110d067224 */ /* 0x000fe200078e0200 */
[----:B------:R-:W-:Y:S02]  /*0870*/  @!P5 IADD3 R7, PT, PT, -R7, RZ, RZ ;  /* 0x000000ff0707d210 */ /* 0x000fe40007ffe1ff */
[----:B------:R-:W-:-:S03]  /*0880*/  IADD3 R2, PT, PT, R9, UR6, RZ ;  /* 0x0000000609027c10 */ /* 0x000fc6000fffe0ff */
[----:B------:R-:W-:Y:S02]  /*0890*/  @!P2 LOP3.LUT R7, RZ, R3, RZ, 0x33, !PT ;  /* 0x00000003ff07a212 */ /* 0x000fe400078e33ff */
[----:B------:R-:W-:-:S03]  /*08a0*/  @!P4 LOP3.LUT R19, RZ, R15, RZ, 0x33, !PT ;  /* 0x0000000fff13c212 */ /* 0x000fc600078e33ff */
[----:B------:R-:W-:Y:S02]  /*08b0*/  IMAD R13, R7, R13, R6 ;  /* 0x0000000d070d7224 */ /* 0x000fe400078e0206 */
[----:B--2---:R-:W-:-:S04]  /*08c0*/  IMAD R2, R19, UR7, R2 ;  /* 0x0000000713027c24 */ /* 0x004fc8000f8e0202 */
[----:B------:R-:W-:Y:S02]  /*08d0*/  IMAD R13, R11, R2, R13 ;  /* 0x000000020b0d7224 */ /* 0x000fe400078e020d */
[----:B------:R-:W1:Y:S02]  /*08e0*/  LDC.64 R2, c[0x0][0x388] ;  /* 0x0000e200ff027b82 */ /* 0x000e640000000a00 */
[----:B0-----:R-:W-:-:S06]  /*08f0*/  IMAD.WIDE R4, R13, 0x4, R4 ;  /* 0x000000040d047825 */ /* 0x001fcc00078e0204 */
[----:B---3--:R-:W2:Y:S01]  /*0900*/  LDG.E.CONSTANT R5, desc[UR4][R4.64] ;  /* 0x0000000404057981 */ /* 0x008ea2000c1e9900 */
[----:B-1----:R-:W-:-:S05]  /*0910*/  IMAD.WIDE R2, R0, 0x4, R2 ;  /* 0x0000000400027825 */ /* 0x002fca00078e0202 */
[----:B--2---:R-:W-:Y:S01]  /*0920*/  STG.E desc[UR4][R2.64], R5 ;  /* 0x0000000502007986 */ /* 0x004fe2000c101904 */
[----:B------:R-:W-:Y:S05]  /*0930*/  EXIT ;  /* 0x000000000000794d */ /* 0x000fea0003800000 */
.L_x_0:
[----:B------:R-:W-:-:S00]  /*0940*/  BRA `(.L_x_0) ;  /* 0xfffffffc00fc7947 */ /* 0x000fc0000383ffff */
[----:B------:R-:W-:-:S00]  /*0950*/  NOP ;  /* 0x0000000000007918 */ /* 0x000fc00000000000 */
        /* <DEDUP_REMOVED lines=10> */
.L_x_100:


//--------------------- .text._ZN8pygpukit3ops2nn26concat_axis1_4d_f32_kernelEPKfS3_Pfiiiii --------------------------
	.section	.text._ZN8pygpukit3ops2nn26concat_axis1_4d_f32_kernelEPKfS3_Pfiiiii,"ax",@progbits
	.align	128
        .global         _ZN8pygpukit3ops2nn26concat_axis1_4d_f32_kernelEPKfS3_Pfiiiii
        .type           _ZN8pygpukit3ops2nn26concat_axis1_4d_f32_kernelEPKfS3_Pfiiiii,@function
        .size           _ZN8pygpukit3ops2nn26concat_axis1_4d_f32_kernelEPKfS3_Pfiiiii,(.L_x_101 - _ZN8pygpukit3ops2nn26concat_axis1_4d_f32_kernelEPKfS3_Pfiiiii)
        .other          _ZN8pygpukit3ops2nn26concat_axis1_4d_f32_kernelEPKfS3_Pfiiiii,@"STO_CUDA_ENTRY STV_DEFAULT"
_ZN8pygpukit3ops2nn26concat_axis1_4d_f32_kernelEPKfS3_Pfiiiii:
.text._ZN8pygpukit3ops2nn26concat_axis1_4d_f32_kernelEPKfS3_Pfiiiii:
[----:B------:R-:W-:Y:S01]  /*0000*/  LDC R1, c[0x0][0x37c] ;  /* 0x0000df00ff017b82 */ /* 0x000fe20000000800 */
[----:B------:R-:W0:Y:S07]  /*0010*/  S2R R4, SR_TID.X ;  /* 0x0000000000047919 */ /* 0x000e2e0000002100 */
[----:B------:R-:W1:Y:S01]  /*0020*/  LDC.64 R2, c[0x0][0x3a0] ;  /* 0x0000e800ff027b82 */ /* 0x000e620000000a00 */
[----:B------:R-:W1:Y:S07]  /*0030*/  LDCU.64 UR6, c[0x0][0x398] ;  /* 0x00007300ff0677ac */ /* 0x000e6e0008000a00 */
[----:B------:R-:W2:Y:S08]  /*0040*/  LDC R0, c[0x0][0x3a8] ;  /* 0x0000ea00ff007b82 */ /* 0x000eb00000000800 */
[----:B------:R-:W0:Y:S08]  /*0050*/  S2UR UR4, SR_CTAID.X ;  /* 0x00000000000479c3 */ /* 0x000e300000002500 */
[----:B------:R-:W0:Y:S01]  /*0060*/  LDC R9, c[0x0][0x360] ;  /* 0x0000d800ff097b82 */ /* 0x000e220000000800 */
[----:B-1----:R-:W-:-:S04]  /*0070*/  VIADD R11, R2, UR7 ;  /* 0x00000007020b7c36 */ /* 0x002fc80008000000 */
[----:B------:R-:W-:Y:S02]  /*0080*/  IMAD R5, R11, UR6, RZ ;  /* 0x000000060b057c24 */ /* 0x000fe4000f8e02ff */
[----:B--2---:R-:W-:Y:S02]  /*0090*/  IMAD R8, R0, R3, RZ ;  /* 0x0000000300087224 */ /* 0x004fe400078e02ff */
[----:B0-----:R-:W-:Y:S02]  /*00a0*/  IMAD R9, R9, UR4, R4 ;  /* 0x0000000409097c24 */ /* 0x001fe4000f8e0204 */
[----:B------:R-:W-:-:S05]  /*00b0*/  IMAD R4, R8, R5, RZ ;  /* 0x0000000508047224 */ /* 0x000fca00078e02ff */
[----:B------:R-:W-:-:S13]  /*00c0*/  ISETP.GE.AND P0, PT, R9, R4, PT ;  /* 0x000000040900720c */ /* 0x000fda0003f06270 */
[----:B------:R-:W-:Y:S05]  /*00d0*/  @P0 EXIT ;  /* 0x000000000000094d */ /* 0x000fea0003800000 */
[----:B------:R-:W-:Y:S01]  /*00e0*/  IABS R7, R8 ;  /* 0x0000000800077213 */ /* 0x000fe20000000000 */
[----:B------:R-:W0:Y:S01]  /*00f0*/  LDCU.64 UR4, c[0x0][0x358] ;  /* 0x00006b00ff0477ac */ /* 0x000e220008000a00 */
[----:B------:R-:W-:Y:S02]  /*0100*/  IABS R6, R0 ;  /* 0x0000000000067213 */ /* 0x000fe40000000000 */
[----:B------:R-:W1:Y:S01]  /*0110*/  I2F.RP R10, R7 ;  /* 0x00000007000a7306 */ /* 0x000e620000209400 */
[----:B------:R-:W-:Y:S02]  /*0120*/  IABS R12, R11 ;  /* 0x0000000b000c7213 */ /* 0x000fe40000000000 */
[----:B------:R-:W-:-:S05]  /*0130*/  ISETP.NE.AND P3, PT, R8, RZ, PT ;  /* 0x000000ff0800720c */ /* 0x000fca0003f65270 */
[----:B------:R-:W2:Y:S08]  /*0140*/  I2F.RP R13, R6 ;  /* 0x00000006000d7306 */ /* 0x000eb00000209400 */
[----:B-1----:R-:W1:Y:S08]  /*0150*/  MUFU.RCP R10, R10 ;  /* 0x0000000a000a7308 */ /* 0x002e700000001000 */
[----:B--2---:R-:W2:Y:S08]  /*0160*/  MUFU.RCP R13, R13 ;  /* 0x0000000d000d7308 */ /* 0x004eb00000001000 */
[----:B------:R-:W-:Y:S01]  /*0170*/  I2F.RP R18, R12 ;  /* 0x0000000c00127306 */ /* 0x000fe20000209400 */
[----:B-1----:R-:W-:Y:S01]  /*0180*/  VIADD R14, R10, 0xffffffe ;  /* 0x0ffffffe0a0e7836 */ /* 0x002fe20000000000 */
[----:B------:R-:W-:-:S06]  /*0190*/  IABS R10, R3 ;  /* 0x00000003000a7213 */ /* 0x000fcc0000000000 */
[----:B------:R1:W3:Y:S01]  /*01a0*/  F2I.FTZ.U32.TRUNC.NTZ R15, R14 ;  /* 0x0000000e000f7305 */ /* 0x0002e2000021f000 */
[----:B--2---:R-:W-:-:S07]  /*01b0*/  IADD3 R4, PT, PT, R13, 0xffffffe, RZ ;  /* 0x0ffffffe0d047810 */ /* 0x004fce0007ffe0ff */
[----:B------:R2:W4:Y:S01]  /*01c0*/  F2I.FTZ.U32.TRUNC.NTZ R5, R4 ;  /* 0x0000000400057305 */ /* 0x000522000021f000 */
[----:B-1----:R-:W-:Y:S02]  /*01d0*/  HFMA2 R14, -RZ, RZ, 0, 0 ;  /* 0x00000000ff0e7431 */ /* 0x002fe400000001ff */
[----:B---3--:R-:W-:-:S05]  /*01e0*/  IMAD.MOV R16, RZ, RZ, -R15 ;  /* 0x000000ffff107224 */ /* 0x008fca00078e0a0f */
[----:B------:R-:W1:Y:S01]  /*01f0*/  I2F.RP R20, R10 ;  /* 0x0000000a00147306 */ /* 0x000e620000209400 */
[----:B--2---:R-:W-:Y:S01]  /*0200*/  IABS R4, R8 ;  /* 0x0000000800047213 */ /* 0x004fe20000000000 */
[----:B------:R-:W-:Y:S02]  /*0210*/  IMAD R13, R16, R7, RZ ;  /* 0x00000007100d7224 */ /* 0x000fe400078e02ff */
[----:B----4-:R-:W-:-:S04]  /*0220*/  IMAD.MOV R17, RZ, RZ, -R5 ;  /* 0x000000ffff117224 */ /* 0x010fc800078e0a05 */
[----:B------:R-:W2:Y:S01]  /*0230*/  MUFU.RCP R18, R18 ;  /* 0x0000001200127308 */ /* 0x000ea20000001000 */
[----:B------:R-:W-:Y:S01]  /*0240*/  IMAD.HI.U32 R16, R15, R13, R14 ;  /* 0x0000000d0f107227 */ /* 0x000fe200078e000e */
[----:B------:R-:W-:-:S03]  /*0250*/  IABS R13, R9 ;  /* 0x00000009000d7213 */ /* 0x000fc60000000000 */
[----:B------:R-:W-:Y:S01]  /*0260*/  IMAD.MOV.U32 R15, RZ, RZ, R17 ;  /* 0x000000ffff0f7224 */ /* 0x000fe200078e0011 */
[----:B------:R-:W-:Y:S01]  /*0270*/  IADD3 R17, PT, PT, RZ, -R4, RZ ;  /* 0x80000004ff117210 */ /* 0x000fe20007ffe0ff */
[----:B------:R-:W-:Y:S02]  /*0280*/  IMAD.MOV.U32 R4, RZ, RZ, RZ ;  /* 0x000000ffff047224 */ /* 0x000fe400078e00ff */
[----:B------:R-:W-:Y:S02]  /*0290*/  IMAD R15, R15, R6, RZ ;  /* 0x000000060f0f7224 */ /* 0x000fe400078e02ff */
[----:B------:R-:W-:-:S04]  /*02a0*/  IMAD.HI.U32 R16, R16, R13, RZ ;  /* 0x0000000d10107227 */ /* 0x000fc800078e00ff */
[----:B------:R-:W-:Y:S01]  /*02b0*/  IMAD.HI.U32 R22, R5, R15, R4 ;  /* 0x0000000f05167227 */ /* 0x000fe200078e0004 */
[----:B------:R-:W-:Y:S01]  /*02c0*/  MOV R5, R17 ;  /* 0x0000001100057202 */ /* 0x000fe20000000f00 */
[----:B-1----:R-:W-:Y:S02]  /*02d0*/  MUFU.RCP R4, R20 ;  /* 0x0000001400047308 */ /* 0x002fe40000001000 */
[----:B------:R-:W-:Y:S02]  /*02e0*/  IMAD R14, R11, R8, RZ ;  /* 0x000000080b0e7224 */ /* 0x000fe400078e02ff */
[----:B------:R-:W-:-:S03]  /*02f0*/  IMAD.HI.U32 R17, R22, R13, RZ ;  /* 0x0000000d16117227 */ /* 0x000fc600078e00ff */
[----:B------:R-:W-:Y:S01]  /*0300*/  IABS R15, R14 ;  /* 0x0000000e000f7213 */ /* 0x000fe20000000000 */
[----:B------:R-:W-:Y:S01]  /*0310*/  IMAD R22, R16, R5, R13 ;  /* 0x0000000510167224 */ /* 0x000fe200078e020d */
[----:B--2---:R-:W-:Y:S01]  /*0320*/  IADD3 R5, PT, PT, R18, 0xffffffe, RZ ;  /* 0x0ffffffe12057810 */ /* 0x004fe20007ffe0ff */
[----:B------:R-:W-:Y:S01]  /*0330*/  IMAD.MOV R19, RZ, RZ, -R17 ;  /* 0x000000ffff137224 */ /* 0x000fe200078e0a11 */
[----:B------:R-:W1:Y:S01]  /*0340*/  I2F.RP R21, R15 ;  /* 0x0000000f00157306 */ /* 0x000e620000209400 */
[----:B------:R-:W-:Y:S02]  /*0350*/  LOP3.LUT R18, R9, R0, RZ, 0x3c, !PT ;  /* 0x0000000009127212 */ /* 0x000fe400078e3cff */
[----:B------:R-:W-:Y:S01]  /*0360*/  ISETP.GT.U32.AND P6, PT, R7, R22, PT ;  /* 0x000000160700720c */ /* 0x000fe20003fc4070 */
[----:B------:R-:W-:Y:S01]  /*0370*/  IMAD R19, R6, R19, R13 ;  /* 0x0000001306137224 */ /* 0x000fe200078e020d */
[----:B------:R-:W-:-:S03]  /*0380*/  ISETP.GE.AND P0, PT, R18, RZ, PT ;  /* 0x000000ff1200720c */ /* 0x000fc60003f06270 */
[----:B------:R-:W2:Y:S01]  /*0390*/  F2I.FTZ.U32.TRUNC.NTZ R5, R5 ;  /* 0x0000000500057305 */ /* 0x000ea2000021f000 */
[----:B------:R-:W-:-:S07]  /*03a0*/  ISETP.GT.U32.AND P5, PT, R6, R19, PT ;  /* 0x000000130600720c */ /* 0x000fce0003fa4070 */
[----:B------:R-:W-:Y:S01]  /*03b0*/  @!P6 IMAD.IADD R22, R22, 0x1, -R7 ;  /* 0x000000011616e824 */ /* 0x000fe200078e0a07 */
[----:B-1----:R-:W1:Y:S01]  /*03c0*/  MUFU.RCP R21, R21 ;  /* 0x0000001500157308 */ /* 0x002e620000001000 */
[----:B------:R-:W-:Y:S01]  /*03d0*/  @!P6 VIADD R16, R16, 0x1 ;  /* 0x000000011010e836 */ /* 0x000fe20000000000 */
[----:B------:R-:W-:Y:S02]  /*03e0*/  ISETP.NE.AND P6, PT, R14, RZ, PT ;  /* 0x000000ff0e00720c */ /* 0x000fe40003fc5270 */
[----:B------:R-:W-:Y:S01]  /*03f0*/  ISETP.GE.U32.AND P4, PT, R22, R7, PT ;  /* 0x000000071600720c */ /* 0x000fe20003f86070 */
[----:B------:R-:W-:Y:S01]  /*0400*/  @!P5 VIADD R17, R17, 0x1 ;  /* 0x000000011111d836 */ /* 0x000fe20000000000 */
[----:B------:R-:W-:Y:S01]  /*0410*/  IADD3 R7, PT, PT, R4, 0xffffffe, RZ ;  /* 0x0ffffffe04077810 */ /* 0x000fe20007ffe0ff */
[----:B--2---:R-:W-:Y:S01]  /*0420*/  IMAD.MOV R23, RZ, RZ, -R5 ;  /* 0x000000ffff177224 */ /* 0x004fe200078e0a05 */
[----:B------:R-:W-:Y:S02]  /*0430*/  LOP3.LUT R4, R9, R8, RZ, 0x3c, !PT ;  /* 0x0000000809047212 */ /* 0x000fe400078e3cff */
[----:B------:R-:W-:-:S02]  /*0440*/  @!P5 IADD3 R19, PT, PT, R19, -R6, RZ ;  /* 0x800000061313d210 */ /* 0x000fc40007ffe0ff */
[----:B------:R-:W-:Y:S01]  /*0450*/  ISETP.GE.AND P1, PT, R4, RZ, PT ;  /* 0x000000ff0400720c */ /* 0x000fe20003f26270 */
[----:B------:R-:W2:Y:S01]  /*0460*/  F2I.FTZ.U32.TRUNC.NTZ R7, R7 ;  /* 0x0000000700077305 */ /* 0x000ea2000021f000 */
[----:B------:R-:W-:Y:S01]  /*0470*/  ISETP.GE.U32.AND P2, PT, R19, R6, PT ;  /* 0x000000061300720c */ /* 0x000fe20003f46070 */
[----:B------:R-:W-:Y:S01]  /*0480*/  IMAD R19, R23, R12, RZ ;  /* 0x0000000c17137224 */ /* 0x000fe200078e02ff */
[----:B------:R-:W-:Y:S01]  /*0490*/  IABS R6, R11 ;  /* 0x0000000b00067213 */ /* 0x000fe20000000000 */
[----:B------:R-:W-:Y:S01]  /*04a0*/  IMAD.MOV.U32 R4, RZ, RZ, RZ ;  /* 0x000000ffff047224 */ /* 0x000fe200078e00ff */
[----:B-1----:R-:W-:Y:S02]  /*04b0*/  IADD3 R21, PT, PT, R21, 0xffffffe, RZ ;  /* 0x0ffffffe15157810 */ /* 0x002fe40007ffe0ff */
[----:B------:R-:W-:Y:S01]  /*04c0*/  @P4 IADD3 R16, PT, PT, R16, 0x1, RZ ;  /* 0x0000000110104810 */ /* 0x000fe20007ffe0ff */
[----:B------:R-:W-:Y:S01]  /*04d0*/  IMAD.HI.U32 R4, R5, R19, R4 ;  /* 0x0000001305047227 */ /* 0x000fe200078e0004 */
[----:B------:R-:W-:Y:S01]  /*04e0*/  ISETP.NE.AND P4, PT, R0, RZ, PT ;  /* 0x000000ff0000720c */ /* 0x000fe20003f85270 */
[----:B------:R1:W3:Y:S02]  /*04f0*/  F2I.FTZ.U32.TRUNC.NTZ R5, R21 ;  /* 0x0000001500057305 */ /* 0x0002e4000021f000 */
[----:B------:R-:W-:Y:S01]  /*0500*/  @!P1 IADD3 R16, PT, PT, -R16, RZ, RZ ;  /* 0x000000ff10109210 */ /* 0x000fe20007ffe1ff */
[----:B------:R-:W-:Y:S01]  /*0510*/  IMAD.MOV R20, RZ, RZ, -R6 ;  /* 0x000000ffff147224 */ /* 0x000fe200078e0a06 */
[----:B------:R-:W-:Y:S01]  /*0520*/  @!P3 LOP3.LUT R16, RZ, R8, RZ, 0x33, !PT ;  /* 0x00000008ff10b212 */ /* 0x000fe200078e33ff */
[----:B------:R-:W-:Y:S01]  /*0530*/  HFMA2 R6, -RZ, RZ, 0, 0 ;  /* 0x00000000ff067431 */ /* 0x000fe200000001ff */
[----:B--2---:R-:W-:Y:S01]  /*0540*/  IADD3 R19, PT, PT, RZ, -R7, RZ ;  /* 0x80000007ff137210 */ /* 0x004fe20007ffe0ff */
[----:B------:R-:W-:Y:S01]  /*0550*/  @P2 VIADD R17, R17, 0x1 ;  /* 0x0000000111112836 */ /* 0x000fe20000000000 */
[----:B------:R-:W-:-:S02]  /*0560*/  IABS R18, R16 ;  /* 0x0000001000127213 */ /* 0x000fc40000000000 */
[----:B------:R-:W-:Y:S01]  /*0570*/  ISETP.GE.AND P5, PT, R16, RZ, PT ;  /* 0x000000ff1000720c */ /* 0x000fe20003fa6270 */
[----:B-1----:R-:W-:Y:S02]  /*0580*/  IMAD R21, R19, R10, RZ ;  /* 0x0000000a13157224 */ /* 0x002fe400078e02ff */
[----:B------:R-:W-:Y:S01]  /*0590*/  IMAD.MOV.U32 R19, RZ, RZ, R18 ;  /* 0x000000ffff137224 */ /* 0x000fe200078e0012 */
[----:B------:R-:W-:Y:S01]  /*05a0*/  MOV R18, R20 ;  /* 0x0000001400127202 */ /* 0x000fe20000000f00 */
[----:B------:R-:W-:Y:S01]  /*05b0*/  @!P0 IMAD.MOV R17, RZ, RZ, -R17 ;  /* 0x000000ffff118224 */ /* 0x000fe200078e0a11 */
[----:B---3--:R-:W-:Y:S01]  /*05c0*/  IADD3 R22, PT, PT, RZ, -R5, RZ ;  /* 0x80000005ff167210 */ /* 0x008fe20007ffe0ff */
[----:B------:R-:W-:Y:S01]  /*05d0*/  IMAD.HI.U32 R4, R4, R19, RZ ;  /* 0x0000001304047227 */ /* 0x000fe200078e00ff */
[----:B------:R-:W-:Y:S02]  /*05e0*/  @!P4 LOP3.LUT R17, RZ, R0, RZ, 0x33, !PT ;  /* 0x00000000ff11c212 */ /* 0x000fe400078e33ff */
[----:B------:R-:W-:Y:S01]  /*05f0*/  IABS R20, R14 ;  /* 0x0000000e00147213 */ /* 0x000fe20000000000 */
[----:B------:R-:W-:-:S02]  /*0600*/  IMAD R19, R4, R18, R19 ;  /* 0x0000001204137224 */ /* 0x000fc400078e0213 */
[----:B------:R-:W-:Y:S01]  /*0610*/  IMAD.HI.U32 R6, R7, R21, R6 ;  /* 0x0000001507067227 */ /* 0x000fe200078e0006 */
[----:B------:R-:W-:Y:S02]  /*0620*/  IABS R7, R17 ;  /* 0x0000001100077213 */ /* 0x000fe40000000000 */
[----:B------:R-:W-:Y:S01]  /*0630*/  ISETP.GT.U32.AND P0, PT, R12, R19, PT ;  /* 0x000000130c00720c */ /* 0x000fe20003f04070 */
[----:B------:R-:W-:Y:S01]  /*0640*/  IMAD R21, R22, R15, RZ ;  /* 0x0000000f16157224 */ /* 0x000fe200078e02ff */
[----:B------:R-:W-:Y:S01]  /*0650*/  IADD3 R18, PT, PT, RZ, -R20, RZ ;  /* 0x80000014ff127210 */ /* 0x000fe20007ffe0ff */
[----:B------:R-:W-:Y:S02]  /*0660*/  IMAD.MOV.U32 R4, RZ, RZ, RZ ;  /* 0x000000ffff047224 */ /* 0x000fe400078e00ff */
[----:B------:R-:W-:-:S04]  /*0670*/  IMAD.HI.U32 R6, R6, R7, RZ ;  /* 0x0000000706067227 */ /* 0x000fc800078e00ff */
[----:B------:R-:W-:-:S04]  /*0680*/  IMAD.HI.U32 R4, R5, R21, R4 ;  /* 0x0000001505047227 */ /* 0x000fc800078e0004 */
[----:B------:R-:W-:Y:S01]  /*0690*/  IMAD.MOV R5, RZ, RZ, -R6 ;  /* 0x000000ffff057224 */ /* 0x000fe200078e0a06 */
[----:B------:R-:W-:Y:S01]  /*06a0*/  @!P0 IADD3 R19, PT, PT, R19, -R12, RZ ;  /* 0x8000000c13138210 */ /* 0x000fe20007ffe0ff */
[----:B------:R-:W-:-:S03]  /*06b0*/  IMAD.HI.U32 R4, R4, R13, RZ ;  /* 0x0000000d04047227 */ /* 0x000fc600078e00ff */
[----:B------:R-:W-:Y:S01]  /*06c0*/  ISETP.GT.U32.AND P2, PT, R12, R19, PT ;  /* 0x000000130c00720c */ /* 0x000fe20003f44070 */
[----:B------:R-:W-:Y:S02]  /*06d0*/  IMAD R6, R4, R18, R13 ;  /* 0x0000001204067224 */ /* 0x000fe400078e020d */
[C---:B------:R-:W-:Y:S01]  /*06e0*/  IMAD R7, R10.reuse, R5, R7 ;  /* 0x000000050a077224 */ /* 0x040fe200078e0207 */
[----:B------:R-:W-:Y:S02]  /*06f0*/  LOP3.LUT R5, R9, R14, RZ, 0x3c, !PT ;  /* 0x0000000e09057212 */ /* 0x000fe400078e3cff */
[----:B------:R-:W-:Y:S02]  /*0700*/  ISETP.GT.U32.AND P4, PT, R15, R6, PT ;  /* 0x000000060f00720c */ /* 0x000fe40003f84070 */
[----:B------:R-:W-:-:S05]  /*0710*/  ISETP.GT.U32.AND P0, PT, R10, R7, PT ;  /* 0x000000070a00720c */ /* 0x000fca0003f04070 */
[----:B------:R-:W-:Y:S01]  /*0720*/  @!P2 IMAD.IADD R19, R19, 0x1, -R12 ;  /* 0x000000011313a824 */ /* 0x000fe200078e0a0c */
[----:B------:R-:W-:-:S03]  /*0730*/  ISETP.NE.AND P2, PT, R11, RZ, PT ;  /* 0x000000ff0b00720c */ /* 0x000fc60003f45270 */
[----:B------:R-:W-:Y:S01]  /*0740*/  @!P5 IMAD.MOV R19, RZ, RZ, -R19 ;  /* 0x000000ffff13d224 */ /* 0x000fe200078e0a13 */
[----:B------:R-:W-:Y:S01]  /*0750*/  ISETP.NE.AND P5, PT, R3, RZ, PT ;  /* 0x000000ff0300720c */ /* 0x000fe20003fa5270 */
[----:B------:R-:W-:Y:S01]  /*0760*/  @!P4 IMAD.IADD R6, R6, 0x1, -R15 ;  /* 0x000000010606c824 */ /* 0x000fe200078e0a0f */
[----:B------:R-:W-:Y:S02]  /*0770*/  @!P4 IADD3 R4, PT, PT, R4, 0x1, RZ ;  /* 0x000000010404c810 */ /* 0x000fe40007ffe0ff */
[----:B------:R-:W-:Y:S02]  /*0780*/  @!P0 IADD3 R7, PT, PT, R7, -R10, RZ ;  /* 0x8000000a07078210 */ /* 0x000fe40007ffe0ff */
[----:B------:R-:W-:Y:S02]  /*0790*/  ISETP.GE.U32.AND P1, PT, R6, R15, PT ;  /* 0x0000000f0600720c */ /* 0x000fe40003f26070 */
[----:B------:R-:W-:Y:S02]  /*07a0*/  ISETP.GT.U32.AND P3, PT, R10, R7, PT ;  /* 0x000000070a00720c */ /* 0x000fe40003f64070 */
[----:B------:R-:W-:-:S02]  /*07b0*/  @!P2 LOP3.LUT R19, RZ, R11, RZ, 0x33, !PT ;  /* 0x0000000bff13a212 */ /* 0x000fc400078e33ff */
[----:B------:R-:W-:Y:S02]  /*07c0*/  ISETP.GE.AND P0, PT, R5, RZ, PT ;  /* 0x000000ff0500720c */ /* 0x000fe40003f06270 */
[----:B------:R-:W-:Y:S01]  /*07d0*/  ISETP.GE.AND P4, PT, R17, RZ, PT ;  /* 0x000000ff1100720c */ /* 0x000fe20003f86270 */
[----:B------:R-:W-:-:S04]  /*07e0*/  IMAD.MOV R17, RZ, RZ, -R17 ;  /* 0x000000ffff117224 */ /* 0x000fc800078e0a11 */
[----:B------:R-:W-:Y:S01]  /*07f0*/  @P1 IADD3 R4, PT, PT, R4, 0x1, RZ ;  /* 0x0000000104041810 */ /* 0x000fe20007ffe0ff */
[----:B------:R-:W-:Y:S01]  /*0800*/  IMAD R17, R0, R17, R9 ;  /* 0x0000001100117224 */ /* 0x000fe200078e0209 */
[----:B------:R-:W-:Y:S01]  /*0810*/  ISETP.GE.AND P1, PT, R19, UR7, PT ;  /* 0x0000000713007c0c */ /* 0x000fe2000bf26270 */
[----:B------:R-:W-:Y:S01]  /*0820*/  @!P3 IMAD.IADD R7, R7, 0x1, -R10 ;  /* 0x000000010707b824 */ /* 0x000fe200078e0a0a */
[----:B------:R-:W-:-:S04]  /*0830*/  MOV R6, R4 ;  /* 0x0000000400067202 */ /* 0x000fc80000000f00 */
[----:B------:R-:W-:Y:S01]  /*0840*/  @!P4 IADD3 R7, PT, PT, -R7, RZ, RZ ;  /* 0x000000ff0707c210 */ /* 0x000fe20007ffe1ff */
[----:B------:R-:W-:Y:S01]  /*0850*/  @!P0 IMAD.MOV R6, RZ, RZ, -R6 ;  /* 0x000000ffff068224 */ /* 0x000fe200078e0a06 */
[----:B------:R-:W-:Y:S02]  /*0860*/  @!P6 LOP3.LUT R6, RZ, R14, RZ, 0x33, !PT ;  /* 0x0000000eff06e212 */ /* 0x000fe400078e33ff */
[----:B------:R-:W-:-:S03]  /*0870*/  @!P5 LOP3.LUT R7, RZ, R3, RZ, 0x33, !PT ;  /* 0x00000003ff07d212 */ /* 0x000fc600078e33ff */
[----:B0-----:R-:W-:Y:S05]  /*0880*/  @P1 BRA `(.L_x_1) ;  /* 0x0000000000281947 */ /* 0x001fea0003800000 */
[----:B------:R-:W0:Y:S01]  /*0890*/  LDC.64 R2, c[0x0][0x380] ;  /* 0x0000e000ff027b82 */ /* 0x000e220000000a00 */
[----:B------:R-:W-:Y:S02]  /*08a0*/  IMAD R0, R7, R0, R17 ;  /* 0x0000000007007224 */ /* 0x000fe400078e0211 */
[----:B------:R-:W-:-:S04]  /*08b0*/  IMAD R5, R6, UR7, R19 ;  /* 0x0000000706057c24 */ /* 0x000fc8000f8e0213 */
[----:B------:R-:W-:-:S04]  /*08c0*/  IMAD R5, R8, R5, R0 ;  /* 0x0000000508057224 */ /* 0x000fc800078e0200 */
[----:B0-----:R-:W-:Y:S02]  /*08d0*/  IMAD.WIDE R2, R5, 0x4, R2 ;  /* 0x0000000405027825 */ /* 0x001fe400078e0202 */
[----:B------:R-:W0:Y:S04]  /*08e0*/  LDC.64 R4, c[0x0][0x390] ;  /* 0x0000e400ff047b82 */ /* 0x000e280000000a00 */
[----:B------:R-:W2:Y:S01]  /*08f0*/  LDG.E.CONSTANT R3, desc[UR4][R2.64] ;  /* 0x0000000402037981 */ /* 0x000ea2000c1e9900 */
[----:B0-----:R-:W-:-:S05]  /*0900*/  IMAD.WIDE R4, R9, 0x4, R4 ;  /* 0x0000000409047825 */ /* 0x001fca00078e0204 */
[----:B--2---:R-:W-:Y:S01]  /*0910*/  STG.E desc[UR4][R4.64], R3 ;  /* 0x0000000304007986 */ /* 0x004fe2000c101904 */
[----:B------:R-:W-:Y:S05]  /*0920*/  EXIT ;  /* 0x000000000000794d */ /* 0x000fea0003800000 */
.L_x_1:
[----:B------:R-:W0:Y:S01]  /*0930*/  LDC.64 R4, c[0x0][0x388] ;  /* 0x0000e200ff047b82 */ /* 0x000e220000000a00 */
[----:B------:R-:W-:Y:S01]  /*0940*/  IADD3 R3, PT, PT, R19, -UR7, RZ ;  /* 0x8000000713037c10 */ /* 0x000fe2000fffe0ff */
[----:B------:R-:W-:-:S04]  /*0950*/  IMAD R0, R7, R0, R17 ;  /* 0x0000000007007224 */ /* 0x000fc800078e0211 */
[----:B------:R-:W-:-:S04]  /*0960*/  IMAD R3, R6, R2, R3 ;  /* 0x0000000206037224 */ /* 0x000fc800078e0203 */
[----:B------:R-:W-:-:S04]  /*0970*/  IMAD R3, R8, R3, R0 ;  /* 0x0000000308037224 */ /* 0x000fc800078e0200 */
[----:B0-----:R-:W-:Y:S02]  /*0980*/  IMAD.WIDE R2, R3, 0x4, R4 ;  /* 0x0000000403027825 */ /* 0x001fe400078e0204 */
[----:B------:R-:W0:Y:S04]  /*0990*/  LDC.64 R4, c[0x0][0x390] ;  /* 0x0000e400ff047b82 */ /* 0x000e280000000a00 */
[----:B------:R-:W2:Y:S01]  /*09a0*/  LDG.E.CONSTANT R3, desc[UR4][R2.64] ;  /* 0x0000000402037981 */ /* 0x000ea2000c1e9900 */
[----:B0-----:R-:W-:-:S05]  /*09b0*/  IMAD.WIDE R4, R9, 0x4, R4 ;  /* 0x0000000409047825 */ /* 0x001fca00078e0204 */
[----:B--2---:R-:W-:Y:S01]  /*09c0*/  STG.E desc[UR4][R4.64], R3 ;  /* 0x0000000304007986 */ /* 0x004fe2000c101904 */
[----:B------:R-:W-:Y:S05]  /*09d0*/  EXIT ;  /* 0x000000000000794d */ /* 0x000fea0003800000 */
.L_x_2:
        /* <DEDUP_REMOVED lines=10> */
.L_x_101:


//--------------------- .text._ZN8pygpukit3ops2nn22slice_chunk_f32_kernelEPKfPfiiii --------------------------
	.section	.text._ZN8pygpukit3ops2nn22slice_chunk_f32_kernelEPKfPfiiii,"ax",@progbits
	.align	128
        .global         _ZN8pygpukit3ops2nn22slice_chunk_f32_kernelEPKfPfiiii
        .type           _ZN8pygpukit3ops2nn22slice_chunk_f32_kernelEPKfPfiiii,@function
        .size           _ZN8pygpukit3ops2nn22slice_chunk_f32_kernelEPKfPfiiii,(.L_x_102 - _ZN8pygpukit3ops2nn22slice_chunk_f32_kernelEPKfPfiiii)
        .other          _ZN8pygpukit3ops2nn22slice_chunk_f32_kernelEPKfPfiiii,@"STO_CUDA_ENTRY STV_DEFAULT"
_ZN8pygpukit3ops2nn22slice_chunk_f32_kernelEPKfPfiiii:
.text._ZN8pygpukit3ops2nn22slice_chunk_f32_kernelEPKfPfiiii:
[----:B------:R-:W-:Y:S01]  /*0000*/  LDC R1, c[0x0][0x37c] ;  /* 0x0000df00ff017b82 */ /* 0x000fe20000000800 */
[----:B------:R-:W0:Y:S07]  /*0010*/  S2R R5, SR_TID.X ;  /* 0x0000000000057919 */ /* 0x000e2e0000002100 */
[----:B------:R-:W0:Y:S08]  /*0020*/  S2UR UR4, SR_CTAID.X ;  /* 0x00000000000479c3 */ /* 0x000e300000002500 */
[----:B------:R-:W0:Y:S08]  /*0030*/  LDC R0, c[0x0][0x360] ;  /* 0x0000d800ff007b82 */ /* 0x000e300000000800 */
[----:B------:R-:W1:Y:S01]  /*0040*/  LDC.64 R2, c[0x0][0x390] ;  /* 0x0000e400ff027b82 */ /* 0x000e620000000a00 */
[----:B0-----:R-:W-:-:S02]  /*0050*/  IMAD R0, R0, UR4, R5 ;  /* 0x0000000400007c24 */ /* 0x001fc4000f8e0205 */
[----:B-1----:R-:W-:-:S05]  /*0060*/  IMAD R5, R3, R2, RZ ;  /* 0x0000000203057224 */ /* 0x002fca00078e02ff */
[----:B------:R-:W-:-:S13]  /*0070*/  ISETP.GE.AND P0, PT, R0, R5, PT ;  /* 0x000000050000720c */ /* 0x000fda0003f06270 */
[----:B------:R-:W-:Y:S05]  /*0080*/  @P0 EXIT ;  /* 0x000000000000094d */ /* 0x000fea0003800000 */
[----:B------:R-:W-:Y:S01]  /*0090*/  IABS R7, R3 ;  /* 0x0000000300077213 */ /* 0x000fe20000000000 */
[----:B------:R-:W0:Y:S03]  /*00a0*/  LDCU.64 UR4, c[0x0][0x358] ;  /* 0x00006b00ff0477ac */ /* 0x000e260008000a00 */
[----:B------:R-:W1:Y:S08]  /*00b0*/  I2F.RP R2, R7 ;  /* 0x0000000700027306 */ /* 0x000e700000209400 */
[----:B-1----:R-:W1:Y:S02]  /*00c0*/  MUFU.RCP R2, R2 ;  /* 0x0000000200027308 */ /* 0x002e640000001000 */
[----:B-1----:R-:W-:-:S06]  /*00d0*/  IADD3 R4, PT, PT, R2, 0xffffffe, RZ ;  /* 0x0ffffffe02047810 */ /* 0x002fcc0007ffe0ff */
[----:B------:R1:W2:Y:S02]  /*00e0*/  F2I.FTZ.U32.TRUNC.NTZ R5, R4 ;  /* 0x0000000400057305 */ /* 0x0002a4000021f000 */
[----:B-1----:R-:W-:Y:S02]  /*00f0*/  HFMA2 R4, -RZ, RZ, 0, 0 ;  /* 0x00000000ff047431 */ /* 0x002fe400000001ff */
[----:B--2---:R-:W-:-:S04]  /*0100*/  IMAD.MOV R6, RZ, RZ, -R5 ;  /* 0x000000ffff067224 */ /* 0x004fc800078e0a05 */
[----:B------:R-:W-:Y:S01]  /*0110*/  IMAD R9, R6, R7, RZ ;  /* 0x0000000706097224 */ /* 0x000fe200078e02ff */
[----:B------:R-:W-:-:S03]  /*0120*/  IABS R6, R0 ;  /* 0x0000000000067213 */ /* 0x000fc60000000000 */
[----:B------:R-:W-:Y:S02]  /*0130*/  IMAD.HI.U32 R5, R5, R9, R4 ;  /* 0x0000000905057227 */ /* 0x000fe400078e0004 */
[----:B------:R-:W1:Y:S04]  /*0140*/  LDC.64 R8, c[0x0][0x398] ;  /* 0x0000e600ff087b82 */ /* 0x000e680000000a00 */
[----:B------:R-:W-:-:S04]  /*0150*/  IMAD.HI.U32 R5, R5, R6, RZ ;  /* 0x0000000605057227 */ /* 0x000fc800078e00ff */
[----:B------:R-:W-:-:S04]  /*0160*/  IMAD.MOV R2, RZ, RZ, -R5 ;  /* 0x000000ffff027224 */ /* 0x000fc800078e0a05 */
[----:B------:R-:W-:-:S05]  /*0170*/  IMAD R2, R7, R2, R6 ;  /* 0x0000000207027224 */ /* 0x000fca00078e0206 */
[----:B------:R-:W-:-:S13]  /*0180*/  ISETP.GT.U32.AND P2, PT, R7, R2, PT ;  /* 0x000000020700720c */ /* 0x000fda0003f44070 */
[-C--:B------:R-:W-:Y:S01]  /*0190*/  @!P2 IADD3 R2, PT, PT, R2, -R7.reuse, RZ ;  /* 0x800000070202a210 */ /* 0x080fe20007ffe0ff */
[----:B------:R-:W-:Y:S01]  /*01a0*/  @!P2 VIADD R5, R5, 0x1 ;  /* 0x000000010505a836 */ /* 0x000fe20000000000 */
[----:B------:R-:W-:Y:S02]  /*01b0*/  ISETP.NE.AND P2, PT, R3, RZ, PT ;  /* 0x000000ff0300720c */ /* 0x000fe40003f45270 */
[----:B------:R-:W-:Y:S02]  /*01c0*/  ISETP.GE.U32.AND P0, PT, R2, R7, PT ;  /* 0x000000070200720c */ /* 0x000fe40003f06070 */
[----:B------:R-:W-:-:S04]  /*01d0*/  LOP3.LUT R2, R0, R3, RZ, 0x3c, !PT ;  /* 0x0000000300027212 */ /* 0x000fc800078e3cff */
[----:B------:R-:W-:-:S07]  /*01e0*/  ISETP.GE.AND P1, PT, R2, RZ, PT ;  /* 0x000000ff0200720c */ /* 0x000fce0003f26270 */
[----:B------:R-:W-:-:S05]  /*01f0*/  @P0 IADD3 R5, PT, PT, R5, 0x1, RZ ;  /* 0x0000000105050810 */ /* 0x000fca0007ffe0ff */
[----:B------:R-:W-:Y:S02]  /*0200*/  IMAD.MOV.U32 R2, RZ, RZ, R5 ;  /* 0x000000ffff027224 */ /* 0x000fe400078e0005 */
[----:B------:R-:W2:Y:S03]  /*0210*/  LDC.64 R4, c[0x0][0x380] ;  /* 0x0000e000ff047b82 */ /* 0x000ea60000000a00 */
[----:B------:R-:W-:Y:S02]  /*0220*/  @!P1 IADD3 R2, PT, PT, -R2, RZ, RZ ;  /* 0x000000ff02029210 */ /* 0x000fe40007ffe1ff */
[----:B------:R-:W-:-:S04]  /*0230*/  @!P2 LOP3.LUT R2, RZ, R3, RZ, 0x33, !PT ;  /* 0x00000003ff02a212 */ /* 0x000fc800078e33ff */
[C---:B------:R-:W-:Y:S01]  /*0240*/  IADD3 R7, PT, PT, -R2.reuse, RZ, RZ ;  /* 0x000000ff02077210 */ /* 0x040fe20007ffe1ff */
[----:B-1----:R-:W-:-:S04]  /*0250*/  IMAD R6, R2, R8, R9 ;  /* 0x0000000802067224 */ /* 0x002fc800078e0209 */
[----:B------:R-:W-:-:S04]  /*0260*/  IMAD R2, R3, R7, R0 ;  /* 0x0000000703027224 */ /* 0x000fc800078e0200 */
[----:B------:R-:W-:-:S04]  /*0270*/  IMAD R3, R6, R3, R2 ;  /* 0x0000000306037224 */ /* 0x000fc800078e0202 */
[----:B--2---:R-:W-:Y:S02]  /*0280*/  IMAD.WIDE R2, R3, 0x4, R4 ;  /* 0x0000000403027825 */ /* 0x004fe400078e0204 */
[----:B------:R-:W1:Y:S04]  /*0290*/  LDC.64 R4, c[0x0][0x388] ;  /* 0x0000e200ff047b82 */ /* 0x000e680000000a00 */
[----:B0-----:R-:W2:Y:S01]  /*02a0*/  LDG.E.CONSTANT R3, desc[UR4][R2.64] ;  /* 0x0000000402037981 */ /* 0x001ea2000c1e9900 */
[----:B-1----:R-:W-:-:S05]  /*02b0*/  IMAD.WIDE R4, R0, 0x4, R4 ;  /* 0x0000000400047825 */ /* 0x002fca00078e0204 */
[----:B--2---:R-:W-:Y:S01]  /*02c0*/  STG.E desc[UR4][R4.64], R3 ;  /* 0x0000000304007986 */ /* 0x004fe2000c101904 */
[----:B------:R-:W-:Y:S05]  /*02d0*/  EXIT ;  /* 0x000000000000794d */ /* 0x000fea0003800000 */
.L_x_3:
        /* <DEDUP_REMOVED lines=10> */
.L_x_102:


//--------------------- .text._ZN8pygpukit3ops2nn23concat_axis2_f32_kernelEPKfS3_Pfiiii --------------------------
	.section	.text._ZN8pygpukit3ops2nn23concat_axis2_f32_kernelEPKfS3_Pfiiii,"ax",@progbits
	.align	128
        .global         _ZN8pygpukit3ops2nn23concat_axis2_f32_kernelEPKfS3_Pfiiii
        .type           _ZN8pygpukit3ops2nn23concat_axis2_f32_kernelEPKfS3_Pfiiii,@function
        .size           _ZN8pygpukit3ops2nn23concat_axis2_f32_kernelEPKfS3_Pfiiii,(.L_x_103 - _ZN8pygpukit3ops2nn23concat_axis2_f32_kernelEPKfS3_Pfiiii)
        .other          _ZN8pygpukit3ops2nn23concat_axis2_f32_kernelEPKfS3_Pfiiii,@"STO_CUDA_ENTRY STV_DEFAULT"
_ZN8pygpukit3ops2nn23concat_axis2_f32_kernelEPKfS3_Pfiiii:
.text._ZN8pygpukit3ops2nn23concat_axis2_f32_kernelEPKfS3_Pfiiii:
[----:B------:R-:W-:Y:S01]  /*0000*/  LDC R1, c[0x0][0x37c] ;  /* 0x0000df00ff017b82 */ /* 0x000fe20000000800 */
[----:B------:R-:W0:Y:S07]  /*0010*/  S2R R7, SR_TID.X ;  /* 0x0000000000077919 */ /* 0x000e2e0000002100 */
[----:B------:R-:W1:Y:S08]  /*0020*/  LDC.64 R4, c[0x0][0x3a0] ;  /* 0x0000e800ff047b82 */ /* 0x000e700000000a00 */
[----:B------:R-:W2:Y:S08]  /*0030*/  LDC.64 R2, c[0x0][0x398] ;  /* 0x0000e600ff027b82 */ /* 0x000eb00000000a00 */
[----:B------:R-:W0:Y:S08]  /*0040*/  S2UR UR4, SR_CTAID.X ;  /* 0x00000000000479c3 */ /* 0x000e300000002500 */
[----:B------:R-:W0:Y:S01]  /*0050*/  LDC R0, c[0x0][0x360] ;  /* 0x0000d800ff007b82 */ /* 0x000e220000000800 */
[----:B-1----:R-:W-:-:S02]  /*0060*/  IMAD.IADD R9, R5, 0x1, R4 ;  /* 0x0000000105097824 */ /* 0x002fc400078e0204 */
[----:B--2---:R-:W-:Y:S02]  /*0070*/  IMAD R2, R3, R2, RZ ;  /* 0x0000000203027224 */ /* 0x004fe400078e02ff */
[----:B0-----:R-:W-:Y:S02]  /*0080*/  IMAD R0, R0, UR4, R7 ;  /* 0x0000000400007c24 */ /* 0x001fe4000f8e0207 */
[----:B------:R-:W-:-:S05]  /*0090*/  IMAD R7, R9, R2, RZ ;  /* 0x0000000209077224 */ /* 0x000fca00078e02ff */
[----:B------:R-:W-:-:S13]  /*00a0*/  ISETP.GE.AND P0, PT, R0, R7, PT ;  /* 0x000000070000720c */ /* 0x000fda0003f06270 */
[----:B------:R-:W-:Y:S05]  /*00b0*/  @P0 EXIT ;  /* 0x000000000000094d */ /* 0x000fea0003800000 */
[----:B------:R-:W-:Y:S01]  /*00c0*/  IABS R6, R9 ;  /* 0x0000000900067213 */ /* 0x000fe20000000000 */
[-C--:B------:R-:W-:Y:S01]  /*00d0*/  IMAD R11, R9, R3.reuse, RZ ;  /* 0x00000003090b7224 */ /* 0x080fe200078e02ff */
[----:B------:R-:W-:Y:S01]  /*00e0*/  IABS R2, R3 ;  /* 0x0000000300027213 */ /* 0x000fe20000000000 */
[----:B------:R-:W0:Y:S01]  /*00f0*/  LDCU.64 UR4, c[0x0][0x358] ;  /* 0x00006b00ff0477ac */ /* 0x000e220008000a00 */
[----:B------:R-:W1:Y:S01]  /*0100*/  I2F.RP R7, R6 ;  /* 0x0000000600077306 */ /* 0x000e620000209400 */
[----:B------:R-:W-:Y:S02]  /*0110*/  IABS R10, R0 ;  /* 0x00000000000a7213 */ /* 0x000fe40000000000 */
[----:B------:R-:W-:-:S05]  /*0120*/  IABS R8, R11 ;  /* 0x0000000b00087213 */ /* 0x000fca0000000000 */
[----:B------:R-:W2:Y:S08]  /*0130*/  I2F.RP R15, R2 ;  /* 0x00000002000f7306 */ /* 0x000eb00000209400 */
[----:B-1----:R-:W1:Y:S08]  /*0140*/  MUFU.RCP R7, R7 ;  /* 0x0000000700077308 */ /* 0x002e700000001000 */
[----:B------:R-:W3:Y:S08]  /*0150*/  I2F.RP R16, R8 ;  /* 0x0000000800107306 */ /* 0x000ef00000209400 */
[----:B--2---:R-:W-:Y:S01]  /*0160*/  MUFU.RCP R15, R15 ;  /* 0x0000000f000f7308 */ /* 0x004fe20000001000 */
[----:B-1----:R-:W-:Y:S01]  /*0170*/  VIADD R12, R7, 0xffffffe ;  /* 0x0ffffffe070c7836 */ /* 0x002fe20000000000 */
[----:B------:R-:W-:-:S04]  /*0180*/  IABS R7, R9 ;  /* 0x0000000900077213 */ /* 0x000fc80000000000 */
[----:B------:R-:W-:Y:S02]  /*0190*/  IADD3 R7, PT, PT, RZ, -R7, RZ ;  /* 0x80000007ff077210 */ /* 0x000fe40007ffe0ff */
[----:B------:R1:W2:Y:S08]  /*01a0*/  F2I.FTZ.U32.TRUNC.NTZ R13, R12 ;  /* 0x0000000c000d7305 */ /* 0x0002b0000021f000 */
[----:B---3--:R-:W3:Y:S01]  /*01b0*/  MUFU.RCP R16, R16 ;  /* 0x0000001000107308 */ /* 0x008ee20000001000 */
[----:B-1----:R-:W-:Y:S01]  /*01c0*/  IMAD.MOV.U32 R12, RZ, RZ, RZ ;  /* 0x000000ffff0c7224 */ /* 0x002fe200078e00ff */
[----:B--2---:R-:W-:-:S05]  /*01d0*/  IADD3 R17, PT, PT, RZ, -R13, RZ ;  /* 0x8000000dff117210 */ /* 0x004fca0007ffe0ff */
[----:B------:R-:W-:-:S04]  /*01e0*/  IMAD R17, R17, R6, RZ ;  /* 0x0000000611117224 */ /* 0x000fc800078e02ff */
[----:B------:R-:W-:-:S04]  /*01f0*/  IMAD.HI.U32 R13, R13, R17, R12 ;  /* 0x000000110d0d7227 */ /* 0x000fc800078e000c */
[----:B---3--:R-:W-:Y:S01]  /*0200*/  VIADD R12, R16, 0xffffffe ;  /* 0x0ffffffe100c7836 */ /* 0x008fe20000000000 */
[----:B------:R-:W-:Y:S01]  /*0210*/  IABS R16, R11 ;  /* 0x0000000b00107213 */ /* 0x000fe20000000000 */
[----:B------:R-:W-:-:S04]  /*0220*/  IMAD.HI.U32 R14, R13, R10, RZ ;  /* 0x0000000a0d0e7227 */ /* 0x000fc800078e00ff */
[----:B------:R-:W-:Y:S02]  /*0230*/  IMAD R13, R14, R7, R10 ;  /* 0x000000070e0d7224 */ /* 0x000fe400078e020a */
[----:B------:R-:W-:-:S03]  /*0240*/  VIADD R7, R15, 0xffffffe ;  /* 0x0ffffffe0f077836 */ /* 0x000fc60000000000 */
[----:B------:R-:W-:-:S03]  /*0250*/  ISETP.GT.U32.AND P1, PT, R6, R13, PT ;  /* 0x0000000d0600720c */ /* 0x000fc60003f24070 */
[----:B------:R-:W1:Y:S10]  /*0260*/  F2I.FTZ.U32.TRUNC.NTZ R7, R7 ;  /* 0x0000000700077305 */ /* 0x000e74000021f000 */
[----:B------:R-:W-:-:S02]  /*0270*/  @!P1 IADD3 R13, PT, PT, R13, -R6, RZ ;  /* 0x800000060d0d9210 */ /* 0x000fc40007ffe0ff */
[----:B------:R-:W-:Y:S02]  /*0280*/  @!P1 IADD3 R14, PT, PT, R14, 0x1, RZ ;  /* 0x000000010e0e9810 */ /* 0x000fe40007ffe0ff */
[----:B------:R-:W-:Y:S02]  /*0290*/  ISETP.GE.U32.AND P0, PT, R13, R6, PT ;  /* 0x000000060d00720c */ /* 0x000fe40003f06070 */
[----:B------:R-:W-:Y:S01]  /*02a0*/  LOP3.LUT R6, R0, R9, RZ, 0x3c, !PT ;  /* 0x0000000900067212 */ /* 0x000fe200078e3cff */
[----:B------:R-:W2:Y:S01]  /*02b0*/  F2I.FTZ.U32.TRUNC.NTZ R13, R12 ;  /* 0x0000000c000d7305 */ /* 0x000ea2000021f000 */
[----:B------:R-:W-:Y:S02]  /*02c0*/  ISETP.NE.AND P1, PT, R9, RZ, PT ;  /* 0x000000ff0900720c */ /* 0x000fe40003f25270 */
[----:B------:R-:W-:Y:S01]  /*02d0*/  ISETP.GE.AND P2, PT, R6, RZ, PT ;  /* 0x000000ff0600720c */ /* 0x000fe20003f46270 */
[----:B------:R-:W-:Y:S01]  /*02e0*/  IMAD.MOV.U32 R6, RZ, RZ, RZ ;  /* 0x000000ffff067224 */ /* 0x000fe200078e00ff */
[----:B-1----:R-:W-:-:S05]  /*02f0*/  IADD3 R15, PT, PT, RZ, -R7, RZ ;  /* 0x80000007ff0f7210 */ /* 0x002fca0007ffe0ff */
[----:B------:R-:W-:Y:S02]  /*0300*/  @P0 VIADD R14, R14, 0x1 ;  /* 0x000000010e0e0836 */ /* 0x000fe40000000000 */
[----:B------:R-:W-:Y:S01]  /*0310*/  IMAD R15, R15, R2, RZ ;  /* 0x000000020f0f7224 */ /* 0x000fe200078e02ff */
[----:B--2---:R-:W-:-:S03]  /*0320*/  IADD3 R17, PT, PT, RZ, -R13, RZ ;  /* 0x8000000dff117210 */ /* 0x004fc60007ffe0ff */
[----:B------:R-:W-:Y:S01]  /*0330*/  @!P2 IMAD.MOV R14, RZ, RZ, -R14 ;  /* 0x000000ffff0ea224 */ /* 0x000fe200078e0a0e */
[----:B------:R-:W-:Y:S01]  /*0340*/  @!P1 LOP3.LUT R14, RZ, R9, RZ, 0x33, !PT ;  /* 0x00000009ff0e9212 */ /* 0x000fe200078e33ff */
[----:B------:R-:W-:-:S03]  /*0350*/  IMAD.HI.U32 R6, R7, R15, R6 ;  /* 0x0000000f07067227 */ /* 0x000fc600078e0006 */
[----:B------:R-:W-:Y:S01]  /*0360*/  IABS R12, R14 ;  /* 0x0000000e000c7213 */ /* 0x000fe20000000000 */
[----:B------:R-:W-:Y:S01]  /*0370*/  IMAD R15, R17, R8, RZ ;  /* 0x00000008110f7224 */ /* 0x000fe200078e02ff */
[----:B------:R-:W-:Y:S02]  /*0380*/  ISETP.GE.AND P2, PT, R14, RZ, PT ;  /* 0x000000ff0e00720c */ /* 0x000fe40003f46270 */
[----:B------:R-:W-:Y:S01]  /*0390*/  MOV R7, R12 ;  /* 0x0000000c00077202 */ /* 0x000fe20000000f00 */
[----:B------:R-:W-:-:S04]  /*03a0*/  IMAD.MOV.U32 R12, RZ, RZ, RZ ;  /* 0x000000ffff0c7224 */ /* 0x000fc800078e00ff */
[----:B------:R-:W-:-:S04]  /*03b0*/  IMAD.HI.U32 R6, R6, R7, RZ ;  /* 0x0000000706067227 */ /* 0x000fc800078e00ff */
[----:B------:R-:W-:Y:S01]  /*03c0*/  IMAD.HI.U32 R13, R13, R15, R12 ;  /* 0x0000000f0d0d7227 */ /* 0x000fe200078e000c */
[----:B------:R-:W-:-:S03]  /*03d0*/  IADD3 R15, PT, PT, RZ, -R16, RZ ;  /* 0x80000010ff0f7210 */ /* 0x000fc60007ffe0ff */
[----:B------:R-:W-:Y:S02]  /*03e0*/  IMAD.MOV R6, RZ, RZ, -R6 ;  /* 0x000000ffff067224 */ /* 0x000fe400078e0a06 */
[----:B------:R-:W-:-:S04]  /*03f0*/  IMAD.HI.U32 R13, R13, R10, RZ ;  /* 0x0000000a0d0d7227 */ /* 0x000fc800078e00ff */
[----:B------:R-:W-:Y:S01]  /*0400*/  IMAD R7, R2, R6, R7 ;  /* 0x0000000602077224 */ /* 0x000fe200078e0207 */
[----:B------:R-:W-:Y:S01]  /*0410*/  IADD3 R6, PT, PT, -R14, RZ, RZ ;  /* 0x000000ff0e067210 */ /* 0x000fe20007ffe1ff */
[----:B------:R-:W-:-:S03]  /*0420*/  IMAD R15, R13, R15, R10 ;  /* 0x0000000f0d0f7224 */ /* 0x000fc600078e020a */
[----:B------:R-:W-:Y:S01]  /*0430*/  ISETP.GT.U32.AND P0, PT, R2, R7, PT ;  /* 0x000000070200720c */ /* 0x000fe20003f04070 */
[----:B------:R-:W-:Y:S01]  /*0440*/  IMAD R9, R9, R6, R0 ;  /* 0x0000000609097224 */ /* 0x000fe200078e0200 */
[----:B------:R-:W-:-:S11]  /*0450*/  ISETP.GT.U32.AND P1, PT, R8, R15, PT ;  /* 0x0000000f0800720c */ /* 0x000fd60003f24070 */
[----:B------:R-:W-:Y:S02]  /*0460*/  @!P0 IMAD.IADD R7, R7, 0x1, -R2 ;  /* 0x0000000107078824 */ /* 0x000fe400078e0a02 */
[-C--:B------:R-:W-:Y:S01]  /*0470*/  @!P1 IADD3 R15, PT, PT, R15, -R8.reuse, RZ ;  /* 0x800000080f0f9210 */ /* 0x080fe20007ffe0ff */
[----:B------:R-:W-:Y:S01]  /*0480*/  @!P1 VIADD R13, R13, 0x1 ;  /* 0x000000010d0d9836 */ /* 0x000fe20000000000 */
[----:B------:R-:W-:Y:S02]  /*0490*/  ISETP.NE.AND P1, PT, R11, RZ, PT ;  /* 0x000000ff0b00720c */ /* 0x000fe40003f25270 */
[----:B------:R-:W-:Y:S02]  /*04a0*/  ISETP.GT.U32.AND P3, PT, R2, R7, PT ;  /* 0x000000070200720c */ /* 0x000fe40003f64070 */
[----:B------:R-:W-:Y:S02]  /*04b0*/  ISETP.GE.U32.AND P4, PT, R15, R8, PT ;  /* 0x000000080f00720c */ /* 0x000fe40003f86070 */
[----:B------:R-:W-:-:S04]  /*04c0*/  LOP3.LUT R8, R0, R11, RZ, 0x3c, !PT ;  /* 0x0000000b00087212 */ /* 0x000fc800078e3cff */
[----:B------:R-:W-:-:S05]  /*04d0*/  ISETP.GE.AND P0, PT, R8, RZ, PT ;  /* 0x000000ff0800720c */ /* 0x000fca0003f06270 */
[----:B------:R-:W-:Y:S01]  /*04e0*/  @!P3 IMAD.IADD R7, R7, 0x1, -R2 ;  /* 0x000000010707b824 */ /* 0x000fe200078e0a02 */
[----:B------:R-:W-:Y:S02]  /*04f0*/  ISETP.GE.AND P3, PT, R9, R4, PT ;  /* 0x000000040900720c */ /* 0x000fe40003f66270 */
[----:B------:R-:W-:Y:S02]  /*0500*/  @P4 IADD3 R13, PT, PT, R13, 0x1, RZ ;  /* 0x000000010d0d4810 */ /* 0x000fe40007ffe0ff */
[----:B------:R-:W-:Y:S02]  /*0510*/  ISETP.NE.AND P4, PT, R3, RZ, PT ;  /* 0x000000ff0300720c */ /* 0x000fe40003f85270 */
[----:B------:R-:W-:Y:S01]  /*0520*/  MOV R2, R7 ;  /* 0x0000000700027202 */ /* 0x000fe20000000f00 */
[----:B------:R-:W-:Y:S01]  /*0530*/  @!P0 IMAD.MOV R13, RZ, RZ, -R13 ;  /* 0x000000ffff0d8224 */ /* 0x000fe200078e0a0d */
[----:B------:R-:W-:Y:S02]  /*0540*/  @!P1 LOP3.LUT R13, RZ, R11, RZ, 0x33, !PT ;  /* 0x0000000bff0d9212 */ /* 0x000fe400078e33ff */
[----:B------:R-:W-:-:S07]  /*0550*/  @!P2 IADD3 R2, PT, PT, -R2, RZ, RZ ;  /* 0x000000ff0202a210 */ /* 0x000fce0007ffe1ff */
[----:B------:R-:W-:Y:S01]  /*0560*/  @!P4 LOP3.LUT R2, RZ, R3, RZ, 0x33, !PT ;  /* 0x00000003ff02c212 */ /* 0x000fe200078e33ff */
[----:B0-----:R-:W-:Y:S06]  /*0570*/  @P3 BRA `(.L_x_4) ;  /* 0x0000000000243947 */ /* 0x001fec0003800000 */
[----:B------:R-:W0:Y:S01]  /*0580*/  LDC.64 R6, c[0x0][0x380] ;  /* 0x0000e000ff067b82 */ /* 0x000e220000000a00 */
[----:B------:R-:W-:-:S04]  /*0590*/  IMAD R3, R13, R3, R2 ;  /* 0x000000030d037224 */ /* 0x000fc800078e0202 */
[----:B------:R-:W-:-:S03]  /*05a0*/  IMAD R3, R3, R4, R9 ;  /* 0x0000000403037224 */ /* 0x000fc600078e0209 */
[----:B------:R-:W1:Y:S01]  /*05b0*/  LDC.64 R4, c[0x0][0x390] ;  /* 0x0000e400ff047b82 */ /* 0x000e620000000a00 */
[----:B0-----:R-:W-:-:S06]  /*05c0*/  IMAD.WIDE R2, R3, 0x4, R6 ;  /* 0x0000000403027825 */ /* 0x001fcc00078e0206 */
[----:B------:R-:W2:Y:S01]  /*05d0*/  LDG.E.CONSTANT R3, desc[UR4][R2.64] ;  /* 0x0000000402037981 */ /* 0x000ea2000c1e9900 */
[----:B-1----:R-:W-:-:S05]  /*05e0*/  IMAD.WIDE R4, R0, 0x4, R4 ;  /* 0x0000000400047825 */ /* 0x002fca00078e0204 */
[----:B--2---:R-:W-:Y:S01]  /*05f0*/  STG.E desc[UR4][R4.64], R3 ;  /* 0x0000000304007986 */ /* 0x004fe2000c101904 */
[----:B------:R-:W-:Y:S05]  /*0600*/  EXIT ;  /* 0x000000000000794d */ /* 0x000fea0003800000 */
.L_x_4:
[----:B------:R-:W0:Y:S01]  /*0610*/  LDC.64 R6, c[0x0][0x388] ;  /* 0x0000e200ff067b82 */ /* 0x000e220000000a00 */
[----:B------:R-:W-:Y:S01]  /*0620*/  IADD3 R4, PT, PT, R9, -R4, RZ ;  /* 0x8000000409047210 */ /* 0x000fe20007ffe0ff */
[----:B------:R-:W-:-:S04]  /*0630*/  IMAD R3, R13, R3, R2 ;  /* 0x000000030d037224 */ /* 0x000fc800078e0202 */
[----:B------:R-:W-:Y:S02]  /*0640*/  IMAD R3, R3, R5, R4 ;  /* 0x0000000503037224 */ /* 0x000fe400078e0204 */
[----:B------:R-:W1:Y:S02]  /*0650*/  LDC.64 R4, c[0x0][0x390] ;  /* 0x0000e400ff047b82 */ /* 0x000e640000000a00 */
[----:B0-----:R-:W-:-:S06]  /*0660*/  IMAD.WIDE R2, R3, 0x4, R6 ;  /* 0x0000000403027825 */ /* 0x001fcc00078e0206 */
[----:B------:R-:W2:Y:S01]  /*0670*/  LDG.E.CONSTANT R3, desc[UR4][R2.64] ;  /* 0x0000000402037981 */ /* 0x000ea2000c1e9900 */
[----:B-1----:R-:W-:-:S05]  /*0680*/  IMAD.WIDE R4, R0, 0x4, R4 ;  /* 0x0000000400047825 */ /* 0x002fca00078e0204 */
[----:B--2---:R-:W-:Y:S01]  /*0690*/  STG.E desc[UR4][R4.64], R3 ;  /* 0x0000000304007986 */ /* 0x004fe2000c101904 */
[----:B------:R-:W-:Y:S05]  /*06a0*/  EXIT ;  /* 0x000000000000794d */ /* 0x000fea0003800000 */
.L_x_5:
        /* <DEDUP_REMOVED lines=13> */
.L_x_103:


//--------------------- .text._ZN8pygpukit3ops2nn24add_broadcast_f32_kernelEPKfS3_Pfiii --------------------------
	.section	.text._ZN8pygpukit3ops2nn24add_broadcast_f32_kernelEPKfS3_Pfiii,"ax",@progbits
	.align	128
        .global         _ZN8pygpukit3ops2nn24add_broadcast_f32_kernelEPKfS3_Pfiii
        .type           _ZN8pygpukit3ops2nn24add_broadcast_f32_kernelEPKfS3_Pfiii,@function
        .size           _ZN8pygpukit3ops2nn24add_broadcast_f32_kernelEPKfS3_Pfiii,(.L_x_104 - _ZN8pygpukit3ops2nn24add_broadcast_f32_kernelEPKfS3_Pfiii)
        .other          _ZN8pygpukit3ops2nn24add_broadcast_f32_kernelEPKfS3_Pfiii,@"STO_CUDA_ENTRY STV_DEFAULT"
_ZN8pygpukit3ops2nn24add_broadcast_f32_kernelEPKfS3_Pfiii:
.text._ZN8pygpukit3ops2nn24add_broadcast_f32_kernelEPKfS3_Pfiii:
[----:B------:R-:W-:Y:S01]  /*0000*/  LDC R1, c[0x0][0x37c] ;  /* 0x0000df00ff017b82 */ /* 0x000fe20000000800 */
[----:B------:R-:W0:Y:S07]  /*0010*/  S2R R3, SR_TID.X ;  /* 0x0000000000037919 */ /* 0x000e2e0000002100 */
[----:B------:R-:W0:Y:S01]  /*0020*/  S2UR UR6, SR_CTAID.X ;  /* 0x00000000000679c3 */ /* 0x000e220000002500 */
[----:B------:R-:W1:Y:S07]  /*0030*/  LDCU.64 UR4, c[0x0][0x398] ;  /* 0x00007300ff0477ac */ /* 0x000e6e0008000a00 */
[----:B------:R-:W0:Y:S08]  /*0040*/  LDC R0, c[0x0][0x360] ;  /* 0x0000d800ff007b82 */ /* 0x000e300000000800 */
[----:B------:R-:W2:Y:S01]  /*0050*/  LDC R2, c[0x0][0x3a0] ;  /* 0x0000e800ff027b82 */ /* 0x000ea20000000800 */
[----:B-1----:R-:W-:Y:S01]  /*0060*/  UIMAD UR4, UR5, UR4, URZ ;  /* 0x00000004050472a4 */ /* 0x002fe2000f8e02ff */
[----:B0-----:R-:W-:-:S05]  /*0070*/  IMAD R0, R0, UR6, R3 ;  /* 0x0000000600007c24 */ /* 0x001fca000f8e0203 */
[----:B--2---:R-:W-:-:S05]  /*0080*/  IMAD R3, R2, UR4, RZ ;  /* 0x0000000402037c24 */ /* 0x004fca000f8e02ff */
[----:B------:R-:W-:-:S13]  /*0090*/  ISETP.GE.AND P0, PT, R0, R3, PT ;  /* 0x000000030000720c */ /* 0x000fda0003f06270 */
[----:B------:R-:W-:Y:S05]  /*00a0*/  @P0 EXIT ;  /* 0x000000000000094d */ /* 0x000fea0003800000 */
[----:B------:R-:W-:Y:S01]  /*00b0*/  IMAD R3, R2, UR5, RZ ;  /* 0x0000000502037c24 */ /* 0x000fe2000f8e02ff */
[----:B------:R-:W-:Y:S01]  /*00c0*/  IABS R4, R2 ;  /* 0x0000000200047213 */ /* 0x000fe20000000000 */
[----:B------:R-:W0:Y:S01]  /*00d0*/  LDCU.64 UR6, c[0x0][0x358] ;  /* 0x00006b00ff0677ac */ /* 0x000e220008000a00 */
[----:B------:R-:W-:Y:S02]  /*00e0*/  ISETP.GE.AND P1, PT, R0, RZ, PT ;  /* 0x000000ff0000720c */ /* 0x000fe40003f26270 */
[----:B------:R-:W-:Y:S01]  /*00f0*/  IABS R5, R3 ;  /* 0x0000000300057213 */ /* 0x000fe20000000000 */
[----:B------:R-:W1:Y:S08]  /*0100*/  I2F.RP R10, R4 ;  /* 0x00000004000a7306 */ /* 0x000e700000209400 */
[----:B------:R-:W2:Y:S08]  /*0110*/  I2F.RP R11, R5 ;  /* 0x00000005000b7306 */ /* 0x000eb00000209400 */
[----:B-1----:R-:W1:Y:S08]  /*0120*/  MUFU.RCP R10, R10 ;  /* 0x0000000a000a7308 */ /* 0x002e700000001000 */
[----:B--2---:R-:W2:Y:S01]  /*0130*/  MUFU.RCP R11, R11 ;  /* 0x0000000b000b7308 */ /* 0x004ea20000001000 */
[----:B-1----:R-:W-:-:S07]  /*0140*/  IADD3 R6, PT, PT, R10, 0xffffffe, RZ ;  /* 0x0ffffffe0a067810 */ /* 0x002fce0007ffe0ff */
[----:B------:R1:W3:Y:S01]  /*0150*/  F2I.FTZ.U32.TRUNC.NTZ R7, R6 ;  /* 0x0000000600077305 */ /* 0x0002e2000021f000 */
[----:B--2---:R-:W-:Y:S02]  /*0160*/  IADD3 R8, PT, PT, R11, 0xffffffe, RZ ;  /* 0x0ffffffe0b087810 */ /* 0x004fe40007ffe0ff */
[----:B------:R-:W-:-:S05]  /*0170*/  IABS R11, R0 ;  /* 0x00000000000b7213 */ /* 0x000fca0000000000 */
[----:B------:R2:W4:Y:S01]  /*0180*/  F2I.FTZ.U32.TRUNC.NTZ R9, R8 ;  /* 0x0000000800097305 */ /* 0x000522000021f000 */
[----:B-1----:R-:W-:Y:S02]  /*0190*/  IMAD.MOV.U32 R6, RZ, RZ, RZ ;  /* 0x000000ffff067224 */ /* 0x002fe400078e00ff */
[----:B---3--:R-:W-:Y:S02]  /*01a0*/  IMAD.MOV R13, RZ, RZ, -R7 ;  /* 0x000000ffff0d7224 */ /* 0x008fe400078e0a07 */
[----:B--2---:R-:W-:Y:S02]  /*01b0*/  HFMA2 R8, -RZ, RZ, 0, 0 ;  /* 0x00000000ff087431 */ /* 0x004fe400000001ff */
[----:B------:R-:W-:Y:S01]  /*01c0*/  IMAD R13, R13, R4, RZ ;  /* 0x000000040d0d7224 */ /* 0x000fe200078e02ff */
[----:B----4-:R-:W-:-:S03]  /*01d0*/  IADD3 R10, PT, PT, RZ, -R9, RZ ;  /* 0x80000009ff0a7210 */ /* 0x010fc60007ffe0ff */
[----:B------:R-:W-:-:S04]  /*01e0*/  IMAD.HI.U32 R6, R7, R13, R6 ;  /* 0x0000000d07067227 */ /* 0x000fc800078e0006 */
[----:B------:R-:W-:Y:S01]  /*01f0*/  IMAD R7, R10, R5, RZ ;  /* 0x000000050a077224 */ /* 0x000fe200078e02ff */
[----:B------:R-:W-:Y:S01]  /*0200*/  IABS R10, R3 ;  /* 0x00000003000a7213 */ /* 0x000fe20000000000 */
[----:B------:R-:W-:-:S04]  /*0210*/  IMAD.HI.U32 R6, R6, R11, RZ ;  /* 0x0000000b06067227 */ /* 0x000fc800078e00ff */
[----:B------:R-:W-:Y:S01]  /*0220*/  IMAD.HI.U32 R8, R9, R7, R8 ;  /* 0x0000000709087227 */ /* 0x000fe200078e0008 */
[----:B------:R-:W-:-:S03]  /*0230*/  IADD3 R7, PT, PT, -R6, RZ, RZ ;  /* 0x000000ff06077210 */ /* 0x000fc60007ffe1ff */
[----:B------:R-:W-:Y:S02]  /*0240*/  IMAD.MOV R9, RZ, RZ, -R10 ;  /* 0x000000ffff097224 */ /* 0x000fe400078e0a0a */
[----:B------:R-:W-:-:S04]  /*0250*/  IMAD.HI.U32 R10, R8, R11, RZ ;  /* 0x0000000b080a7227 */ /* 0x000fc800078e00ff */
[--C-:B------:R-:W-:Y:S02]  /*0260*/  IMAD R6, R10, R9, R11.reuse ;  /* 0x000000090a067224 */ /* 0x100fe400078e020b */
[C---:B------:R-:W-:Y:S01]  /*0270*/  IMAD R11, R4.reuse, R7, R11 ;  /* 0x00000007040b7224 */ /* 0x040fe200078e020b */
[----:B------:R-:W1:Y:S02]  /*0280*/  LDC.64 R8, c[0x0][0x388] ;  /* 0x0000e200ff087b82 */ /* 0x000e640000000a00 */
[----:B------:R-:W-:Y:S02]  /*0290*/  ISETP.GT.U32.AND P5, PT, R5, R6, PT ;  /* 0x000000060500720c */ /* 0x000fe40003fa4070 */
[----:B------:R-:W-:-:S11]  /*02a0*/  ISETP.GT.U32.AND P0, PT, R4, R11, PT ;  /* 0x0000000b0400720c */ /* 0x000fd60003f04070 */
[----:B------:R-:W-:Y:S02]  /*02b0*/  @!P5 IMAD.IADD R6, R6, 0x1, -R5 ;  /* 0x000000010606d824 */ /* 0x000fe400078e0a05 */
[----:B------:R-:W-:Y:S01]  /*02c0*/  @!P0 IADD3 R11, PT, PT, R11, -R4, RZ ;  /* 0x800000040b0b8210 */ /* 0x000fe20007ffe0ff */
[----:B------:R-:W-:Y:S01]  /*02d0*/  @!P5 VIADD R10, R10, 0x1 ;  /* 0x000000010a0ad836 */ /* 0x000fe20000000000 */
[----:B------:R-:W-:Y:S02]  /*02e0*/  ISETP.NE.AND P0, PT, R2, RZ, PT ;  /* 0x000000ff0200720c */ /* 0x000fe40003f05270 */
[----:B------:R-:W-:Y:S02]  /*02f0*/  ISETP.GE.U32.AND P4, PT, R6, R5, PT ;  /* 0x000000050600720c */ /* 0x000fe40003f86070 */
[----:B------:R-:W-:Y:S01]  /*0300*/  ISETP.GT.U32.AND P3, PT, R4, R11, PT ;  /* 0x0000000b0400720c */ /* 0x000fe20003f64070 */
[----:B------:R-:W2:Y:S01]  /*0310*/  LDC.64 R6, c[0x0][0x380] ;  /* 0x0000e000ff067b82 */ /* 0x000ea20000000a00 */
[----:B------:R-:W-:-:S02]  /*0320*/  LOP3.LUT R5, R0, R3, RZ, 0x3c, !PT ;  /* 0x0000000300057212 */ /* 0x000fc400078e3cff */
[----:B------:R-:W-:Y:S02]  /*0330*/  ISETP.NE.AND P5, PT, R3, RZ, PT ;  /* 0x000000ff0300720c */ /* 0x000fe40003fa5270 */
[----:B------:R-:W-:-:S05]  /*0340*/  ISETP.GE.AND P2, PT, R5, RZ, PT ;  /* 0x000000ff0500720c */ /* 0x000fca0003f46270 */
[----:B------:R-:W-:Y:S02]  /*0350*/  @P4 IADD3 R10, PT, PT, R10, 0x1, RZ ;  /* 0x000000010a0a4810 */ /* 0x000fe40007ffe0ff */
[----:B------:R-:W-:-:S04]  /*0360*/  @!P3 IMAD.IADD R11, R11, 0x1, -R4 ;  /* 0x000000010b0bb824 */ /* 0x000fc800078e0a04 */
[----:B------:R-:W-:Y:S01]  /*0370*/  @!P1 IMAD.MOV R11, RZ, RZ, -R11 ;  /* 0x000000ffff0b9224 */ /* 0x000fe200078e0a0b */
[----:B------:R-:W-:Y:S02]  /*0380*/  @!P0 LOP3.LUT R11, RZ, R2, RZ, 0x33, !PT ;  /* 0x00000002ff0b8212 */ /* 0x000fe400078e33ff */
[----:B------:R-:W-:Y:S02]  /*0390*/  @!P2 IADD3 R10, PT, PT, -R10, RZ, RZ ;  /* 0x000000ff0a0aa210 */ /* 0x000fe40007ffe1ff */
[----:B------:R-:W-:-:S05]  /*03a0*/  @!P5 LOP3.LUT R10, RZ, R3, RZ, 0x33, !PT ;  /* 0x00000003ff0ad212 */ /* 0x000fca00078e33ff */
[----:B------:R-:W-:Y:S02]  /*03b0*/  IMAD R5, R10, R2, R11 ;  /* 0x000000020a057224 */ /* 0x000fe400078e020b */
[C---:B--2---:R-:W-:Y:S02]  /*03c0*/  IMAD.WIDE R2, R0.reuse, 0x4, R6 ;  /* 0x0000000400027825 */ /* 0x044fe400078e0206 */
[----:B------:R-:W2:Y:S02]  /*03d0*/  LDC.64 R6, c[0x0][0x390] ;  /* 0x0000e400ff067b82 */ /* 0x000ea40000000a00 */
[----:B-1----:R-:W-:Y:S02]  /*03e0*/  IMAD.WIDE R4, R5, 0x4, R8 ;  /* 0x0000000405047825 */ /* 0x002fe400078e0208 */
[----:B0-----:R-:W3:Y:S04]  /*03f0*/  LDG.E.CONSTANT R2, desc[UR6][R2.64] ;  /* 0x0000000602027981 */ /* 0x001ee8000c1e9900 */
[----:B------:R-:W3:Y:S01]  /*0400*/  LDG.E.CONSTANT R5, desc[UR6][R4.64] ;  /* 0x0000000604057981 */ /* 0x000ee2000c1e9900 */
[----:B--2---:R-:W-:-:S04]  /*0410*/  IMAD.WIDE R6, R0, 0x4, R6 ;  /* 0x0000000400067825 */ /* 0x004fc800078e0206 */
[----:B---3--:R-:W-:-:S05]  /*0420*/  FADD R9, R2, R5 ;  /* 0x0000000502097221 */ /* 0x008fca0000000000 */
[----:B------:R-:W-:Y:S01]  /*0430*/  STG.E desc[UR6][R6.64], R9 ;  /* 0x0000000906007986 */ /* 0x000fe2000c101906 */
[----:B------:R-:W-:Y:S05]  /*0440*/  EXIT ;  /* 0x000000000000794d */ /* 0x000fea0003800000 */
.L_x_6:
        /* <DEDUP_REMOVED lines=11> */
.L_x_104:


//--------------------- .text._ZN8pygpukit3ops2nn30layer_norm_modulate_f32_kernelEPKfS3_S3_Pfiiif --------------------------
	.section	.text._ZN8pygpukit3ops2nn30layer_norm_modulate_f32_kernelEPKfS3_S3_Pfiiif,"ax",@progbits
	.align	128
        .global         _ZN8pygpukit3ops2nn30layer_norm_modulate_f32_kernelEPKfS3_S3_Pfiiif
        .type           _ZN8pygpukit3ops2nn30layer_norm_modulate_f32_kernelEPKfS3_S3_Pfiiif,@function
        .size           _ZN8pygpukit3ops2nn30layer_norm_modulate_f32_kernelEPKfS3_S3_Pfiiif,(.L_x_98 - _ZN8pygpukit3ops2nn30layer_norm_modulate_f32_kernelEPKfS3_S3_Pfiiif)
        .other          _ZN8pygpukit3ops2nn30layer_norm_modulate_f32_kernelEPKfS3_S3_Pfiiif,@"STO_CUDA_ENTRY STV_DEFAULT"
_ZN8pygpukit3ops2nn30layer_norm_modulate_f32_kernelEPKfS3_S3_Pfiiif:
.text._ZN8pygpukit3ops2nn30layer_norm_modulate_f32_kernelEPKfS3_S3_Pfiiif:
[----:B------:R-:W-:Y:S01]  /*0000*/  LDC R1, c[0x0][0x37c] ;  /* 0x0000df00ff017b82 */ /* 0x000fe20000000800 */
[----:B------:R-:W0:Y:S07]  /*0010*/  S2R R0, SR_CTAID.X ;  /* 0x0000000000007919 */ /* 0x000e2e0000002500 */
[----:B------:R-:W1:Y:S02]  /*0020*/  LDC.64 R2, c[0x0][0x3a0] ;  /* 0x0000e800ff027b82 */ /* 0x000e640000000a00 */
[----:B-1----:R-:W-:-:S05]  /*0030*/  IMAD R5, R3, R2, RZ ;  /* 0x0000000203057224 */ /* 0x002fca00078e02ff */
[----:B0-----:R-:W-:-:S13]  /*0040*/  ISETP.GE.AND P0, PT, R0, R5, PT ;  /* 0x000000050000720c */ /* 0x001fda0003f06270 */
[----:B------:R-:W-:Y:S05]  /*0050*/  @P0 EXIT ;  /* 0x000000000000094d */ /* 0x000fea0003800000 */
[----:B------:R-:W0:Y:S01]  /*0060*/  S2R R7, SR_TID.X ;  /* 0x0000000000077919 */ /* 0x000e220000002100 */
[----:B------:R-:W1:Y:S01]  /*0070*/  LDCU UR8, c[0x0][0x3a8] ;  /* 0x00007500ff0877ac */ /* 0x000e620008000800 */
[----:B------:R-:W2:Y:S01]  /*0080*/  LDC.64 R4, c[0x0][0x380] ;  /* 0x0000e000ff047b82 */ /* 0x000ea20000000a00 */
[----:B------:R-:W-:Y:S01]  /*0090*/  BSSY.RECONVERGENT B0, `(.L_x_7) ;  /* 0x0000010000007945 */ /* 0x000fe20003800200 */
[----:B------:R-:W-:Y:S01]  /*00a0*/  IMAD.MOV.U32 R11, RZ, RZ, RZ ;  /* 0x000000ffff0b7224 */ /* 0x000fe200078e00ff */
[----:B------:R-:W3:Y:S01]  /*00b0*/  LDCU.64 UR6, c[0x0][0x358] ;  /* 0x00006b00ff0677ac */ /* 0x000ee20008000a00 */
[----:B-1----:R-:W-:-:S04]  /*00c0*/  IMAD R2, R0, UR8, RZ ;  /* 0x0000000800027c24 */ /* 0x002fc8000f8e02ff */
[----:B--2---:R-:W-:Y:S01]  /*00d0*/  IMAD.WIDE R4, R2, 0x4, R4 ;  /* 0x0000000402047825 */ /* 0x004fe200078e0204 */
[----:B0-----:R-:W-:-:S13]  /*00e0*/  ISETP.GE.AND P0, PT, R7, UR8, PT ;  /* 0x0000000807007c0c */ /* 0x001fda000bf06270 */
[----:B---3--:R-:W-:Y:S05]  /*00f0*/  @P0 BRA `(.L_x_8) ;  /* 0x0000000000240947 */ /* 0x008fea0003800000 */
[----:B------:R-:W0:Y:S01]  /*0100*/  LDC R6, c[0x0][0x360] ;  /* 0x0000d800ff067b82 */ /* 0x000e220000000800 */
[----:B------:R-:W-:Y:S01]  /*0110*/  IMAD.MOV.U32 R11, RZ, RZ, RZ ;  /* 0x000000ffff0b7224 */ /* 0x000fe200078e00ff */
[----:B------:R-:W-:-:S07]  /*0120*/  MOV R13, R7 ;  /* 0x00000007000d7202 */ /* 0x000fce0000000f00 */
.L_x_9:
[----:B------:R-:W-:-:S06]  /*0130*/  IMAD.WIDE R8, R13, 0x4, R4 ;  /* 0x000000040d087825 */ /* 0x000fcc00078e0204 */
[----:B------:R-:W2:Y:S01]  /*0140*/  LDG.E.CONSTANT R8, desc[UR6][R8.64] ;  /* 0x0000000608087981 */ /* 0x000ea2000c1e9900 */
[----:B0-----:R-:W-:-:S05]  /*0150*/  IMAD.IADD R13, R6, 0x1, R13 ;  /* 0x00000001060d7824 */ /* 0x001fca00078e020d */
[----:B------:R-:W-:Y:S01]  /*0160*/  ISETP.GE.AND P0, PT, R13, UR8, PT ;  /* 0x000000080d007c0c */ /* 0x000fe2000bf06270 */
[----:B--2---:R-:W-:-:S12]  /*0170*/  FADD R11, R8, R11 ;  /* 0x0000000b080b7221 */ /* 0x004fd80000000000 */
[----:B------:R-:W-:Y:S05]  /*0180*/  @!P0 BRA `(.L_x_9) ;  /* 0xfffffffc00e88947 */ /* 0x000fea000383ffff */
.L_x_8:
[----:B------:R-:W-:Y:S05]  /*0190*/  BSYNC.RECONVERGENT B0 ;  /* 0x0000000000007941 */ /* 0x000fea0003800200 */
.L_x_7:
[----:B------:R-:W0:Y:S01]  /*01a0*/  SHFL.DOWN PT, R6, R11, 0x10, 0x1f ;  /* 0x0a001f000b067f89 */ /* 0x000e2200000e0000 */
[----:B------:R-:W-:Y:S01]  /*01b0*/  IABS R8, R3 ;  /* 0x0000000300087213 */ /* 0x000fe20000000000 */
[----:B------:R-:W1:Y:S01]  /*01c0*/  S2UR UR5, SR_CgaCtaId ;  /* 0x00000000000579c3 */ /* 0x000e620000008800 */
[----:B------:R-:W-:Y:S01]  /*01d0*/  UMOV UR4, 0x400 ;  /* 0x0000040000047882 */ /* 0x000fe20000000000 */
[----:B0-----:R-:W-:Y:S02]  /*01e0*/  FADD R12, R6, R11 ;  /* 0x0000000b060c7221 */ /* 0x001fe40000000000 */
[----:B------:R-:W-:Y:S01]  /*01f0*/  IMAD.MOV.U32 R6, RZ, RZ, R8 ;  /* 0x000000ffff067224 */ /* 0x000fe200078e0008 */
[----:B-1----:R-:W-:-:S03]  /*0200*/  ULEA UR4, UR5, UR4, 0x18 ;  /* 0x0000000405047291 */ /* 0x002fc6000f8ec0ff */
[----:B------:R-:W0:Y:S01]  /*0210*/  I2F.RP R10, R6 ;  /* 0x00000006000a7306 */ /* 0x000e220000209400 */
[----:B------:R-:W1:Y:S07]  /*0220*/  SHFL.DOWN PT, R9, R12, 0x8, 0x1f ;  /* 0x09001f000c097f89 */ /* 0x000e6e00000e0000 */
[----:B0-----:R-:W0:Y:S01]  /*0230*/  MUFU.RCP R10, R10 ;  /* 0x0000000a000a7308 */ /* 0x001e220000001000 */
[----:B-1----:R-:W-:Y:S01]  /*0240*/  FADD R13, R12, R9 ;  /* 0x000000090c0d7221 */ /* 0x002fe20000000000 */
[----:B------:R-:W-:-:S02]  /*0250*/  IABS R12, R0 ;  /* 0x00000000000c7213 */ /* 0x000fc40000000000 */
[----:B------:R-:W-:Y:S02]  /*0260*/  LOP3.LUT R0, R0, R3, RZ, 0x3c, !PT ;  /* 0x0000000300007212 */ /* 0x000fe400078e3cff */
[----:B------:R-:W1:Y:S01]  /*0270*/  SHFL.DOWN PT, R14, R13, 0x4, 0x1f ;  /* 0x08801f000d0e7f89 */ /* 0x000e6200000e0000 */
[----:B0-----:R-:W-:Y:S02]  /*0280*/  IADD3 R8, PT, PT, R10, 0xffffffe, RZ ;  /* 0x0ffffffe0a087810 */ /* 0x001fe40007ffe0ff */
[----:B------:R-:W-:Y:S02]  /*0290*/  ISETP.GE.AND P1, PT, R0, RZ, PT ;  /* 0x000000ff0000720c */ /* 0x000fe40003f26270 */
[----:B------:R0:W2:Y:S02]  /*02a0*/  F2I.FTZ.U32.TRUNC.NTZ R9, R8 ;  /* 0x0000000800097305 */ /* 0x0000a4000021f000 */
[----:B0-----:R-:W-:Y:S02]  /*02b0*/  IMAD.MOV.U32 R8, RZ, RZ, RZ ;  /* 0x000000ffff087224 */ /* 0x001fe400078e00ff */
[----:B--2---:R-:W-:-:S02]  /*02c0*/  IMAD.MOV R15, RZ, RZ, -R9 ;  /* 0x000000ffff0f7224 */ /* 0x004fc400078e0a09 */
[----:B-1----:R-:W-:Y:S02]  /*02d0*/  FADD R14, R13, R14 ;  /* 0x0000000e0d0e7221 */ /* 0x002fe40000000000 */
[----:B------:R-:W-:-:S04]  /*02e0*/  IMAD R15, R15, R6, RZ ;  /* 0x000000060f0f7224 */ /* 0x000fc800078e02ff */
[----:B------:R-:W-:Y:S01]  /*02f0*/  IMAD.HI.U32 R9, R9, R15, R8 ;  /* 0x0000000f09097227 */ /* 0x000fe200078e0008 */
[----:B------:R-:W0:Y:S01]  /*0300*/  SHFL.DOWN PT, R11, R14, 0x2, 0x1f ;  /* 0x08401f000e0b7f89 */ /* 0x000e2200000e0000 */
[----:B------:R-:W-:-:S04]  /*0310*/  LOP3.LUT P2, R8, R7, 0x1f, RZ, 0xc0, !PT ;  /* 0x0000001f07087812 */ /* 0x000fc8000784c0ff */
[----:B------:R-:W-:-:S05]  /*0320*/  IMAD.HI.U32 R10, R9, R12, RZ ;  /* 0x0000000c090a7227 */ /* 0x000fca00078e00ff */
[----:B------:R-:W-:-:S05]  /*0330*/  IADD3 R9, PT, PT, -R10, RZ, RZ ;  /* 0x000000ff0a097210 */ /* 0x000fca0007ffe1ff */
[----:B------:R-:W-:Y:S01]  /*0340*/  IMAD R9, R6, R9, R12 ;  /* 0x0000000906097224 */ /* 0x000fe200078e020c */
[----:B------:R-:W-:-:S04]  /*0350*/  SHF.R.U32.HI R12, RZ, 0x3, R7 ;  /* 0x00000003ff0c7819 */ /* 0x000fc80000011607 */
[----:B------:R-:W-:Y:S01]  /*0360*/  ISETP.GT.U32.AND P3, PT, R6, R9, PT ;  /* 0x000000090600720c */ /* 0x000fe20003f64070 */
[----:B0-----:R-:W-:-:S05]  /*0370*/  FADD R11, R14, R11 ;  /* 0x0000000b0e0b7221 */ /* 0x001fca0000000000 */
[----:B------:R-:W0:Y:S07]  /*0380*/  SHFL.DOWN PT, R14, R11, 0x1, 0x1f ;  /* 0x08201f000b0e7f89 */ /* 0x000e2e00000e0000 */
[----:B------:R-:W-:Y:S02]  /*0390*/  @!P3 IMAD.IADD R9, R9, 0x1, -R6 ;  /* 0x000000010909b824 */ /* 0x000fe400078e0a06 */
[----:B------:R-:W-:-:S03]  /*03a0*/  @!P3 VIADD R10, R10, 0x1 ;  /* 0x000000010a0ab836 */ /* 0x000fc60000000000 */
[----:B------:R-:W-:Y:S02]  /*03b0*/  ISETP.GE.U32.AND P0, PT, R9, R6, PT ;  /* 0x000000060900720c */ /* 0x000fe40003f06070 */
[----:B------:R-:W-:Y:S01]  /*03c0*/  LOP3.LUT R9, R12, 0x7c, RZ, 0xc0, !PT ;  /* 0x0000007c0c097812 */ /* 0x000fe200078ec0ff */
[----:B------:R-:W-:-:S05]  /*03d0*/  IMAD.U32 R12, RZ, RZ, UR4 ;  /* 0x00000004ff0c7e24 */ /* 0x000fca000f8e00ff */
[----:B------:R-:W-:-:S05]  /*03e0*/  IADD3 R9, PT, PT, R9, R12, RZ ;  /* 0x0000000c09097210 */ /* 0x000fca0007ffe0ff */
[----:B------:R-:W-:Y:S01]  /*03f0*/  @P0 VIADD R10, R10, 0x1 ;  /* 0x000000010a0a0836 */ /* 0x000fe20000000000 */
[----:B------:R-:W-:Y:S01]  /*0400*/  PLOP3.LUT P0, PT, PT, PT, PT, 0x8, 0x80 ;  /* 0x000000000080781c */ /* 0x000fe20003f0e170 */
[----:B0-----:R-:W-:-:S03]  /*0410*/  FADD R14, R11, R14 ;  /* 0x0000000e0b0e7221 */ /* 0x001fc60000000000 */
[----:B------:R-:W-:Y:S01]  /*0420*/  MOV R6, R10 ;  /* 0x0000000a00067202 */ /* 0x000fe20000000f00 */
[----:B------:R-:W-:Y:S01]  /*0430*/  IMAD R10, R7, 0x4, R12 ;  /* 0x00000004070a7824 */ /* 0x000fe200078e020c */
[----:B------:R0:W-:Y:S01]  /*0440*/  @!P2 STS [R9], R14 ;  /* 0x0000000e0900a388 */ /* 0x0001e20000000800 */
[----:B------:R-:W-:Y:S01]  /*0450*/  BAR.SYNC.DEFER_BLOCKING 0x0 ;  /* 0x0000000000007b1d */ /* 0x000fe20000010000 */
[----:B------:R-:W-:Y:S01]  /*0460*/  ISETP.NE.AND P2, PT, R3, RZ, PT ;  /* 0x000000ff0300720c */ /* 0x000fe20003f45270 */
[----:B------:R-:W-:Y:S01]  /*0470*/  @!P1 IMAD.MOV R6, RZ, RZ, -R6 ;  /* 0x000000ffff069224 */ /* 0x000fe200078e0a06 */
[----:B------:R-:W-:-:S11]  /*0480*/  ISETP.GT.U32.AND P1, PT, R7, 0x1f, PT ;  /* 0x0000001f0700780c */ /* 0x000fd60003f24070 */
[----:B------:R-:W-:-:S05]  /*0490*/  @!P2 LOP3.LUT R6, RZ, R3, RZ, 0x33, !PT ;  /* 0x00000003ff06a212 */ /* 0x000fca00078e33ff */
[----:B------:R-:W-:Y:S01]  /*04a0*/  IMAD R6, R6, UR8, RZ ;  /* 0x0000000806067c24 */ /* 0x000fe2000f8e02ff */
[----:B0-----:R-:W-:Y:S06]  /*04b0*/  @P1 BRA `(.L_x_10) ;  /* 0x0000000000a01947 */ /* 0x001fec0003800000 */
[----:B------:R-:W0:Y:S01]  /*04c0*/  LDCU UR4, c[0x0][0x360] ;  /* 0x00006c00ff0477ac */ /* 0x000e220008000800 */
[----:B------:R-:W-:Y:S01]  /*04d0*/  HFMA2 R0, -RZ, RZ, 0, 0 ;  /* 0x00000000ff007431 */ /* 0x000fe200000001ff */
[----:B0-----:R-:W-:-:S04]  /*04e0*/  UIADD3 UR4, UPT, UPT, UR4, 0x1f, URZ ;  /* 0x0000001f04047890 */ /* 0x001fc8000fffe0ff */
[----:B------:R-:W-:-:S06]  /*04f0*/  USHF.R.U32.HI UR4, URZ, 0x5, UR4 ;  /* 0x00000005ff047899 */ /* 0x000fcc0008011604 */
[----:B------:R-:W-:Y:S01]  /*0500*/  ISETP.GE.U32.AND P1, PT, R7, UR4, PT ;  /* 0x0000000407007c0c */ /* 0x000fe2000bf26070 */
[----:B------:R-:W-:-:S12]  /*0510*/  UMOV UR4, 0xffffffff ;  /* 0xffffffff00047882 */ /* 0x000fd80000000000 */
[----:B------:R0:W1:Y:S01]  /*0520*/  @!P1 LDS R0, [R10] ;  /* 0x000000000a009984 */ /* 0x0000620000000800 */
[----:B------:R-:W-:Y:S05]  /*0530*/  BRA.DIV UR4, `(.L_x_11) ;  /* 0x0000000a04547947 */ /* 0x000fea000b800000 */
[----:B-1----:R-:W1:Y:S02]  /*0540*/  SHFL.DOWN PT, R3, R0, 0x10, 0x1f ;  /* 0x0a001f0000037f89 */ /* 0x002e6400000e0000 */
[----:B-1----:R-:W-:-:S05]  /*0550*/  FADD R3, R3, R0 ;  /* 0x0000000003037221 */ /* 0x002fca0000000000 */
[----:B------:R-:W1:Y:S02]  /*0560*/  SHFL.DOWN PT, R14, R3, 0x8, 0x1f ;  /* 0x09001f00030e7f89 */ /* 0x000e6400000e0000 */
[----:B-1----:R-:W-:-:S05]  /*0570*/  FADD R14, R3, R14 ;  /* 0x0000000e030e7221 */ /* 0x002fca0000000000 */
[----:B------:R-:W1:Y:S02]  /*0580*/  SHFL.DOWN PT, R11, R14, 0x4, 0x1f ;  /* 0x08801f000e0b7f89 */ /* 0x000e6400000e0000 */
[----:B-1----:R-:W-:-:S05]  /*0590*/  FADD R11, R14, R11 ;  /* 0x0000000b0e0b7221 */ /* 0x002fca0000000000 */
[----:B------:R-:W1:Y:S02]  /*05a0*/  SHFL.DOWN PT, R16, R11, 0x2, 0x1f ;  /* 0x08401f000b107f89 */ /* 0x000e6400000e0000 */
[----:B-1----:R-:W-:-:S05]  /*05b0*/  FADD R16, R11, R16 ;  /* 0x000000100b107221 */ /* 0x002fca0000000000 */
[----:B------:R1:W2:Y:S02]  /*05c0*/  SHFL.DOWN PT, R13, R16, 0x1, 0x1f ;  /* 0x08201f00100d7f89 */ /* 0x0002a400000e0000 */
.L_x_29:
[----:B------:R-:W-:Y:S01]  /*05d0*/  ISETP.NE.AND P1, PT, R7, RZ, PT ;  /* 0x000000ff0700720c */ /* 0x000fe20003f25270 */
[----:B--2---:R-:W-:-:S12]  /*05e0*/  FADD R0, R16, R13 ;  /* 0x0000000d10007221 */ /* 0x004fd80000000000 */
[----:B------:R-:W-:Y:S05]  /*05f0*/  @P1 BRA `(.L_x_10) ;  /* 0x0000000000501947 */ /* 0x000fea0003800000 */
[----:B------:R-:W-:Y:S01]  /*0600*/  I2FP.F32.S32 R3, UR8 ;  /* 0x0000000800037c45 */ /* 0x000fe20008201400 */
[----:B------:R-:W-:Y:S03]  /*0610*/  BSSY.RECONVERGENT B0, `(.L_x_12) ;  /* 0x000000c000007945 */ /* 0x000fe60003800200 */
[----:B------:R-:W2:Y:S08]  /*0620*/  MUFU.RCP R12, R3 ;  /* 0x00000003000c7308 */ /* 0x000eb00000001000 */
[----:B------:R-:W3:Y:S01]  /*0630*/  FCHK P0, R0, R3 ;  /* 0x0000000300007302 */ /* 0x000ee20000000000 */
[----:B--2---:R-:W-:-:S04]  /*0640*/  FFMA R11, -R3, R12, 1 ;  /* 0x3f800000030b7423 */ /* 0x004fc8000000010c */
[----:B------:R-:W-:-:S04]  /*0650*/  FFMA R11, R12, R11, R12 ;  /* 0x0000000b0c0b7223 */ /* 0x000fc8000000000c */
[----:B------:R-:W-:-:S04]  /*0660*/  FFMA R12, R0, R11, RZ ;  /* 0x0000000b000c7223 */ /* 0x000fc800000000ff */
[----:B------:R-:W-:-:S04]  /*0670*/  FFMA R13, -R3, R12, R0 ;  /* 0x0000000c030d7223 */ /* 0x000fc80000000100 */
[----:B------:R-:W-:Y:S01]  /*0680*/  FFMA R11, R11, R13, R12 ;  /* 0x0000000d0b0b7223 */ /* 0x000fe2000000000c */
[----:B---3--:R-:W-:Y:S06]  /*0690*/  @!P0 BRA `(.L_x_13) ;  /* 0x00000000000c8947 */ /* 0x008fec0003800000 */
[----:B------:R-:W-:-:S07]  /*06a0*/  MOV R12, 0x6c0 ;  /* 0x000006c0000c7802 */ /* 0x000fce0000000f00 */
[----:B01----:R-:W-:Y:S05]  /*06b0*/  CALL.REL.NOINC `($__internal_0_$__cuda_sm3x_div_rn_noftz_f32_slowpath) ;  /* 0x0000000c00187944 */ /* 0x003fea0003c00000 */
[----:B------:R-:W-:-:S07]  /*06c0*/  IMAD.MOV.U32 R11, RZ, RZ, R0 ;  /* 0x000000ffff0b7224 */ /* 0x000fce00078e0000 */
.L_x_13:
[----:B------:R-:W-:Y:S05]  /*06d0*/  BSYNC.RECONVERGENT B0 ;  /* 0x0000000000007941 */ /* 0x000fea0003800200 */
.L_x_12:
[----:B------:R-:W2:Y:S01]  /*06e0*/  S2UR UR5, SR_CgaCtaId ;  /* 0x00000000000579c3 */ /* 0x000ea20000008800 */
[----:B------:R-:W-:Y:S01]  /*06f0*/  UMOV UR4, 0x400 ;  /* 0x0000040000047882 */ /* 0x000fe20000000000 */
[----:B------:R-:W-:Y:S01]  /*0700*/  PLOP3.LUT P0, PT, PT, PT, PT, 0x80, 0x8 ;  /* 0x000000000008781c */ /* 0x000fe20003f0f070 */
[----:B--2---:R-:W-:-:S06]  /*0710*/  ULEA UR4, UR5, UR4, 0x18 ;  /* 0x0000000405047291 */ /* 0x004fcc000f8ec0ff */
[----:B------:R-:W-:-:S05]  /*0720*/  IMAD.U32 R12, RZ, RZ, UR4 ;  /* 0x00000004ff0c7e24 */ /* 0x000fca000f8e00ff */
[----:B------:R2:W-:Y:S02]  /*0730*/  STS [R12+0x80], R11 ;  /* 0x0000800b0c007388 */ /* 0x0005e40000000800 */
.L_x_10:
[----:B------:R-:W3:Y:S01]  /*0740*/  LDC R0, c[0x0][0x3a8] ;  /* 0x0000ea00ff007b82 */ /* 0x000ee20000000800 */
[----:B------:R-:W-:Y:S05]  /*0750*/  WARPSYNC.ALL ;  /* 0x0000000000007948 */ /* 0x000fea0003800000 */
[----:B------:R-:W-:Y:S01]  /*0760*/  BSSY.RECONVERGENT B0, `(.L_x_14) ;  /* 0x0000010000007945 */ /* 0x000fe20003800200 */
[----:B------:R-:W-:Y:S01]  /*0770*/  HFMA2 R3, -RZ, RZ, 0, 0 ;  /* 0x00000000ff037431 */ /* 0x000fe200000001ff */
[----:B------:R-:W-:Y:S01]  /*0780*/  BAR.SYNC.DEFER_BLOCKING 0x0 ;  /* 0x0000000000007b1d */ /* 0x000fe20000010000 */
[----:B---3--:R-:W-:-:S13]  /*0790*/  ISETP.GE.AND P1, PT, R7, R0, PT ;  /* 0x000000000700720c */ /* 0x008fda0003f26270 */
[----:B------:R-:W-:Y:S05]  /*07a0*/  @P1 BRA `(.L_x_15) ;  /* 0x00000000002c1947 */ /* 0x000fea0003800000 */
[----:B--2---:R2:W3:Y:S01]  /*07b0*/  LDS R11, [R12+0x80] ;  /* 0x000080000c0b7984 */ /* 0x0044e20000000800 */
[----:B------:R-:W4:Y:S01]  /*07c0*/  LDC R18, c[0x0][0x360] ;  /* 0x0000d800ff127b82 */ /* 0x000f220000000800 */
[----:B------:R-:W-:Y:S02]  /*07d0*/  IMAD.MOV.U32 R3, RZ, RZ, RZ ;  /* 0x000000ffff037224 */ /* 0x000fe400078e00ff */
[----:B------:R-:W-:-:S07]  /*07e0*/  IMAD.MOV.U32 R13, RZ, RZ, R7 ;  /* 0x000000ffff0d7224 */ /* 0x000fce00078e0007 */
.L_x_16:
[----:B------:R-:W-:-:S06]  /*07f0*/  IMAD.WIDE R14, R13, 0x4, R4 ;  /* 0x000000040d0e7825 */ /* 0x000fcc00078e0204 */
[----:B------:R-:W1:Y:S01]  /*0800*/  LDG.E.CONSTANT R14, desc[UR6][R14.64] ;  /* 0x000000060e0e7981 */ /* 0x000e62000c1e9900 */
[----:B----4-:R-:W-:-:S04]  /*0810*/  IADD3 R13, PT, PT, R18, R13, RZ ;  /* 0x0000000d120d7210 */ /* 0x010fc80007ffe0ff */
[----:B------:R-:W-:Y:S01]  /*0820*/  ISETP.GE.AND P1, PT, R13, R0, PT ;  /* 0x000000000d00720c */ /* 0x000fe20003f26270 */
[----:B-1-3--:R-:W-:-:S04]  /*0830*/  FADD R16, -R11, R14 ;  /* 0x0000000e0b107221 */ /* 0x00afc80000000100 */
[----:B------:R-:W-:-:S08]  /*0840*/  FFMA R3, R16, R16, R3 ;  /* 0x0000001010037223 */ /* 0x000fd00000000003 */
[----:B------:R-:W-:Y:S05]  /*0850*/  @!P1 BRA `(.L_x_16) ;  /* 0xfffffffc00e49947 */ /* 0x000fea000383ffff */
.L_x_15:
[----:B------:R-:W-:Y:S05]  /*0860*/  BSYNC.RECONVERGENT B0 ;  /* 0x0000000000007941 */ /* 0x000fea0003800200 */
.L_x_14:
[----:B------:R-:W3:Y:S01]  /*0870*/  SHFL.DOWN PT, R14, R3, 0x10, 0x1f ;  /* 0x0a001f00030e7f89 */ /* 0x000ee200000e0000 */
[----:B------:R-:W-:Y:S01]  /*0880*/  ISETP.NE.AND P1, PT, R8, RZ, PT ;  /* 0x000000ff0800720c */ /* 0x000fe20003f25270 */
[----:B------:R-:W-:Y:S01]  /*0890*/  BSSY B0, `(.L_x_17) ;  /* 0x0000020000007945 */ /* 0x000fe20003800000 */
[----:B---3--:R-:W-:-:S05]  /*08a0*/  FADD R14, R14, R3 ;  /* 0x000000030e0e7221 */ /* 0x008fca0000000000 */
[----:B--2---:R-:W2:Y:S02]  /*08b0*/  SHFL.DOWN PT, R11, R14, 0x8, 0x1f ;  /* 0x09001f000e0b7f89 */ /* 0x004ea400000e0000 */
[----:B--2---:R-:W-:-:S05]  /*08c0*/  FADD R11, R14, R11 ;  /* 0x0000000b0e0b7221 */ /* 0x004fca0000000000 */
[----:B-1----:R-:W1:Y:S02]  /*08d0*/  SHFL.DOWN PT, R16, R11, 0x4, 0x1f ;  /* 0x08801f000b107f89 */ /* 0x002e6400000e0000 */
[----:B-1----:R-:W-:-:S05]  /*08e0*/  FADD R16, R11, R16 ;  /* 0x000000100b107221 */ /* 0x002fca0000000000 */
[----:B------:R-:W1:Y:S02]  /*08f0*/  SHFL.DOWN PT, R13, R16, 0x2, 0x1f ;  /* 0x08401f00100d7f89 */ /* 0x000e6400000e0000 */
[----:B-1----:R-:W-:-:S05]  /*0900*/  FADD R13, R16, R13 ;  /* 0x0000000d100d7221 */ /* 0x002fca0000000000 */
[----:B------:R-:W1:Y:S02]  /*0910*/  SHFL.DOWN PT, R18, R13, 0x1, 0x1f ;  /* 0x08201f000d127f89 */ /* 0x000e6400000e0000 */
[----:B-1----:R-:W-:-:S05]  /*0920*/  FADD R18, R13, R18 ;  /* 0x000000120d127221 */ /* 0x002fca0000000000 */
[----:B------:R1:W-:Y:S01]  /*0930*/  @!P1 STS [R9], R18 ;  /* 0x0000001209009388 */ /* 0x0003e20000000800 */
[----:B------:R-:W-:Y:S01]  /*0940*/  BAR.SYNC.DEFER_BLOCKING 0x0 ;  /* 0x0000000000007b1d */ /* 0x000fe20000010000 */
[----:B------:R-:W-:-:S13]  /*0950*/  ISETP.GT.U32.AND P1, PT, R7, 0x1f, PT ;  /* 0x0000001f0700780c */ /* 0x000fda0003f24070 */
[----:B-1----:R-:W-:Y:S05]  /*0960*/  @P1 BRA `(.L_x_18) ;  /* 0x0000000000481947 */ /* 0x002fea0003800000 */
[----:B------:R-:W1:Y:S01]  /*0970*/  LDCU UR4, c[0x0][0x360] ;  /* 0x00006c00ff0477ac */ /* 0x000e620008000800 */
[----:B------:R-:W-:Y:S01]  /*0980*/  IMAD.MOV.U32 R3, RZ, RZ, RZ ;  /* 0x000000ffff037224 */ /* 0x000fe200078e00ff */
[----:B-1----:R-:W-:-:S04]  /*0990*/  UIADD3 UR4, UPT, UPT, UR4, 0x1f, URZ ;  /* 0x0000001f04047890 */ /* 0x002fc8000fffe0ff */
[----:B------:R-:W-:-:S06]  /*09a0*/  USHF.R.U32.HI UR4, URZ, 0x5, UR4 ;  /* 0x00000005ff047899 */ /* 0x000fcc0008011604 */
[----:B------:R-:W-:Y:S01]  /*09b0*/  ISETP.GE.U32.AND P1, PT, R7, UR4, PT ;  /* 0x0000000407007c0c */ /* 0x000fe2000bf26070 */
[----:B------:R-:W-:-:S12]  /*09c0*/  UMOV UR4, 0xffffffff ;  /* 0xffffffff00047882 */ /* 0x000fd80000000000 */
[----:B------:R1:W2:Y:S01]  /*09d0*/  @!P1 LDS R3, [R10] ;  /* 0x000000000a039984 */ /* 0x0002a20000000800 */
[----:B------:R-:W-:Y:S05]  /*09e0*/  BRA.DIV UR4, `(.L_x_19) ;  /* 0x0000000604b87947 */ /* 0x000fea000b800000 */
[----:B--2---:R-:W2:Y:S02]  /*09f0*/  SHFL.DOWN PT, R8, R3, 0x10, 0x1f ;  /* 0x0a001f0003087f89 */ /* 0x004ea400000e0000 */
[----:B--2---:R-:W-:-:S05]  /*0a00*/  FADD R8, R8, R3 ;  /* 0x0000000308087221 */ /* 0x004fca0000000000 */
[----:B------:R-:W2:Y:S02]  /*0a10*/  SHFL.DOWN PT, R9, R8, 0x8, 0x1f ;  /* 0x09001f0008097f89 */ /* 0x000ea400000e0000 */
[----:B--2---:R-:W-:-:S05]  /*0a20*/  FADD R9, R8, R9 ;  /* 0x0000000908097221 */ /* 0x004fca0000000000 */
[----:B01----:R-:W0:Y:S02]  /*0a30*/  SHFL.DOWN PT, R10, R9, 0x4, 0x1f ;  /* 0x08801f00090a7f89 */ /* 0x003e2400000e0000 */
[----:B0-----:R-:W-:-:S05]  /*0a40*/  FADD R10, R9, R10 ;  /* 0x0000000a090a7221 */ /* 0x001fca0000000000 */
[----:B------:R-:W0:Y:S02]  /*0a50*/  SHFL.DOWN PT, R11, R10, 0x2, 0x1f ;  /* 0x08401f000a0b7f89 */ /* 0x000e2400000e0000 */
[----:B0-----:R-:W-:-:S05]  /*0a60*/  FADD R11, R10, R11 ;  /* 0x0000000b0a0b7221 */ /* 0x001fca0000000000 */
[----:B------:R0:W1:Y:S02]  /*0a70*/  SHFL.DOWN PT, R18, R11, 0x1, 0x1f ;  /* 0x08201f000b127f89 */ /* 0x00006400000e0000 */
.L_x_35:
[----:B-1----:R-:W-:-:S07]  /*0a80*/  FADD R18, R11, R18 ;  /* 0x000000120b127221 */ /* 0x002fce0000000000 */
.L_x_18:
[----:B------:R-:W-:Y:S05]  /*0a90*/  BSYNC B0 ;  /* 0x0000000000007941 */ /* 0x000fea0003800000 */
.L_x_17:
[----:B------:R-:W-:Y:S05]  /*0aa0*/  @!P0 BRA `(.L_x_20) ;  /* 0x0000000000688947 */ /* 0x000fea0003800000 */
[----:B------:R-:W-:Y:S01]  /*0ab0*/  I2FP.F32.S32 R9, R0 ;  /* 0x0000000000097245 */ /* 0x000fe20000201400 */
[----:B------:R-:W-:Y:S03]  /*0ac0*/  BSSY.RECONVERGENT B0, `(.L_x_21) ;  /* 0x000000d000007945 */ /* 0x000fe60003800200 */
[----:B------:R-:W1:Y:S08]  /*0ad0*/  MUFU.RCP R0, R9 ;  /* 0x0000000900007308 */ /* 0x000e700000001000 */
[----:B------:R-:W2:Y:S01]  /*0ae0*/  FCHK P0, R18, R9 ;  /* 0x0000000912007302 */ /* 0x000ea20000000000 */
[----:B-1----:R-:W-:-:S04]  /*0af0*/  FFMA R3, -R9, R0, 1 ;  /* 0x3f80000009037423 */ /* 0x002fc80000000100 */
[----:B------:R-:W-:-:S04]  /*0b00*/  FFMA R0, R0, R3, R0 ;  /* 0x0000000300007223 */ /* 0x000fc80000000000 */
[----:B------:R-:W-:-:S04]  /*0b10*/  FFMA R3, R0, R18, RZ ;  /* 0x0000001200037223 */ /* 0x000fc800000000ff */
[----:B------:R-:W-:-:S04]  /*0b20*/  FFMA R8, -R9, R3, R18 ;  /* 0x0000000309087223 */ /* 0x000fc80000000112 */
[----:B------:R-:W-:Y:S01]  /*0b30*/  FFMA R0, R0, R8, R3 ;  /* 0x0000000800007223 */ /* 0x000fe20000000003 */
[----:B--2---:R-:W-:Y:S06]  /*0b40*/  @!P0 BRA `(.L_x_22) ;  /* 0x0000000000108947 */ /* 0x004fec0003800000 */
[----:B------:R-:W-:Y:S01]  /*0b50*/  IMAD.MOV.U32 R0, RZ, RZ, R18 ;  /* 0x000000ffff007224 */ /* 0x000fe200078e0012 */
[----:B------:R-:W-:Y:S02]  /*0b60*/  MOV R3, R9 ;  /* 0x0000000900037202 */ /* 0x000fe40000000f00 */
[----:B------:R-:W-:-:S07]  /*0b70*/  MOV R12, 0xb90 ;  /* 0x00000b90000c7802 */ /* 0x000fce0000000f00 */
[----:B0-----:R-:W-:Y:S05]  /*0b80*/  CALL.REL.NOINC `($__internal_0_$__cuda_sm3x_div_rn_noftz_f32_slowpath) ;  /* 0x0000000400e47944 */ /* 0x001fea0003c00000 */
.L_x_22:
[----:B------:R-:W-:Y:S05]  /*0b90*/  BSYNC.RECONVERGENT B0 ;  /* 0x0000000000007941 */ /* 0x000fea0003800200 */
.L_x_21:
[----:B------:R-:W1:Y:S01]  /*0ba0*/  LDCU UR4, c[0x0][0x3ac] ;  /* 0x00007580ff0477ac */ /* 0x000e620008000800 */
[----:B------:R-:W2:Y:S01]  /*0bb0*/  S2UR UR5, SR_CgaCtaId ;  /* 0x00000000000579c3 */ /* 0x000ea20000008800 */
[----:B-1----:R-:W-:Y:S01]  /*0bc0*/  FADD R0, R0, UR4 ;  /* 0x0000000400007e21 */ /* 0x002fe20008000000 */
[----:B------:R-:W-:-:S04]  /*0bd0*/  UMOV UR4, 0x400 ;  /* 0x0000040000047882 */ /* 0x000fc80000000000 */
[----:B------:R-:W-:Y:S01]  /*0be0*/  FSETP.GEU.AND P0, PT, |R0|, 1.175494350822287508e-38, PT ;  /* 0x008000000000780b */ /* 0x000fe20003f0e200 */
[----:B--2---:R-:W-:-:S06]  /*0bf0*/  ULEA UR4, UR5, UR4, 0x18 ;  /* 0x0000000405047291 */ /* 0x004fcc000f8ec0ff */
[----:B------:R-:W-:-:S06]  /*0c00*/  IMAD.U32 R12, RZ, RZ, UR4 ;  /* 0x00000004ff0c7e24 */ /* 0x000fcc000f8e00ff */
[----:B------:R-:W-:-:S04]  /*0c10*/  @!P0 FMUL R0, R0, 16777216 ;  /* 0x4b80000000008820 */ /* 0x000fc80000400000 */
[----:B------:R-:W1:Y:S02]  /*0c20*/  MUFU.RSQ R3, R0 ;  /* 0x0000000000037308 */ /* 0x000e640000001400 */
[----:B-1----:R-:W-:-:S05]  /*0c30*/  @!P0 FMUL R3, R3, 4096 ;  /* 0x4580000003038820 */ /* 0x002fca0000400000 */
[----:B------:R1:W-:Y:S02]  /*0c40*/  STS [R12+0x84], R3 ;  /* 0x000084030c007388 */ /* 0x0003e40000000800 */
.L_x_20:
[----:B------:R-:W2:Y:S01]  /*0c50*/  LDC R0, c[0x0][0x3a8] ;  /* 0x0000ea00ff007b82 */ /* 0x000ea20000000800 */
[----:B------:R-:W-:Y:S07]  /*0c60*/  WARPSYNC.ALL ;  /* 0x0000000000007948 */ /* 0x000fee0003800000 */
[----:B------:R-:W-:Y:S01]  /*0c70*/  BAR.SYNC.DEFER_BLOCKING 0x0 ;  /* 0x0000000000007b1d */ /* 0x000fe20000010000 */
[----:B--2---:R-:W-:-:S13]  /*0c80*/  ISETP.GE.AND P0, PT, R7, R0, PT ;  /* 0x000000000700720c */ /* 0x004fda0003f06270 */
[----:B------:R-:W-:Y:S05]  /*0c90*/  @P0 EXIT ;  /* 0x000000000000094d */ /* 0x000fea0003800000 */
[----:B-1----:R-:W1:Y:S01]  /*0ca0*/  LDS.64 R12, [R12+0x80] ;  /* 0x000080000c0c7984 */ /* 0x002e620000000a00 */
[----:B------:R-:W-:Y:S01]  /*0cb0*/  SHF.R.S32.HI R3, RZ, 0x1f, R6 ;  /* 0x0000001fff037819 */ /* 0x000fe20000011406 */
[----:B------:R-:W2:Y:S01]  /*0cc0*/  LDCU UR4, c[0x0][0x360] ;  /* 0x00006c00ff0477ac */ /* 0x000ea20008000800 */
[----:B------:R-:W3:Y:S01]  /*0cd0*/  LDCU.64 UR8, c[0x0][0x388] ;  /* 0x00007100ff0877ac */ /* 0x000ee20008000a00 */
[----:B------:R-:W4:Y:S04]  /*0ce0*/  LDCU.128 UR12, c[0x0][0x390] ;  /* 0x00007200ff0c77ac */ /* 0x000f280008000c00 */
.L_x_23:
[----:B0-----:R-:W-:Y:S01]  /*0cf0*/  SHF.R.S32.HI R8, RZ, 0x1f, R7 ;  /* 0x0000001fff087819 */ /* 0x001fe20000011407 */
[----:B0-----:R-:W-:Y:S01]  /*0d00*/  IMAD.WIDE R10, R7, 0x4, R4 ;  /* 0x00000004070a7825 */ /* 0x001fe200078e0204 */
[----:B------:R-:W-:-:S04]  /*0d10*/  IADD3 R9, P0, PT, R6, R7, RZ ;  /* 0x0000000706097210 */ /* 0x000fc80007f1e0ff */
[----:B------:R-:W-:Y:S01]  /*0d20*/  SHF.L.U32 R16, R9, 0x2, RZ ;  /* 0x0000000209107819 */ /* 0x000fe200000006ff */
[----:B------:R-:W-:Y:S01]  /*0d30*/  IMAD.X R14, R3, 0x1, R8, P0 ;  /* 0x00000001030e7824 */ /* 0x000fe200000e0608 */
[----:B------:R-:W1:Y:S04]  /*0d40*/  LDG.E.CONSTANT R11, desc[UR6][R10.64] ;  /* 0x000000060a0b7981 */ /* 0x000e68000c1e9900 */
[----:B------:R-:W-:Y:S02]  /*0d50*/  SHF.L.U64.HI R9, R9, 0x2, R14 ;  /* 0x0000000209097819 */ /* 0x000fe4000001020e */
[C---:B---3--:R-:W-:Y:S02]  /*0d60*/  IADD3 R14, P0, PT, R16.reuse, UR8, RZ ;  /* 0x00000008100e7c10 */ /* 0x048fe4000ff1e0ff */
[----:B----4-:R-:W-:-:S02]  /*0d70*/  IADD3 R16, P1, PT, R16, UR12, RZ ;  /* 0x0000000c10107c10 */ /* 0x010fc4000ff3e0ff */
[C---:B------:R-:W-:Y:S02]  /*0d80*/  IADD3.X R15, PT, PT, R9.reuse, UR9, RZ, P0, !PT ;  /* 0x00000009090f7c10 */ /* 0x040fe400087fe4ff */
[----:B------:R-:W-:-:S03]  /*0d90*/  IADD3.X R17, PT, PT, R9, UR13, RZ, P1, !PT ;  /* 0x0000000d09117c10 */ /* 0x000fc60008ffe4ff */
[----:B------:R-:W3:Y:S04]  /*0da0*/  LDG.E.CONSTANT R14, desc[UR6][R14.64] ;  /* 0x000000060e0e7981 */ /* 0x000ee8000c1e9900 */
[----:B------:R-:W4:Y:S01]  /*0db0*/  LDG.E.CONSTANT R17, desc[UR6][R16.64] ;  /* 0x0000000610117981 */ /* 0x000f22000c1e9900 */
[----:B------:R-:W-:-:S04]  /*0dc0*/  IADD3 R9, P0, PT, R2, R7, RZ ;  /* 0x0000000702097210 */ /* 0x000fc80007f1e0ff */
[----:B------:R-:W-:Y:S02]  /*0dd0*/  LEA.HI.X.SX32 R20, R2, R8, 0x1, P0 ;  /* 0x0000000802147211 */ /* 0x000fe400000f0eff */
[----:B------:R-:W-:-:S04]  /*0de0*/  LEA R8, P0, R9, UR14, 0x2 ;  /* 0x0000000e09087c11 */ /* 0x000fc8000f8010ff */
[----:B------:R-:W-:Y:S01]  /*0df0*/  LEA.HI.X R9, R9, UR15, R20, 0x2, P0 ;  /* 0x0000000f09097c11 */ /* 0x000fe200080f1414 */
[----:B--2---:R-:W-:-:S05]  /*0e00*/  VIADD R7, R7, UR4 ;  /* 0x0000000407077c36 */ /* 0x004fca0008000000 */
[----:B------:R-:W-:Y:S01]  /*0e10*/  ISETP.GE.AND P0, PT, R7, R0, PT ;  /* 0x000000000700720c */ /* 0x000fe20003f06270 */
[----:B-1----:R-:W-:-:S04]  /*0e20*/  FADD R18, -R12, R11 ;  /* 0x0000000b0c127221 */ /* 0x002fc80000000100 */
[----:B------:R-:W-:Y:S01]  /*0e30*/  FMUL R18, R18, R13 ;  /* 0x0000000d12127220 */ /* 0x000fe20000400000 */
[----:B---3--:R-:W-:-:S04]  /*0e40*/  FADD R19, R14, 1 ;  /* 0x3f8000000e137421 */ /* 0x008fc80000000000 */
[----:B----4-:R-:W-:-:S05]  /*0e50*/  FFMA R19, R18, R19, R17 ;  /* 0x0000001312137223 */ /* 0x010fca0000000011 */
[----:B------:R0:W-:Y:S01]  /*0e60*/  STG.E desc[UR6][R8.64], R19 ;  /* 0x0000001308007986 */ /* 0x0001e2000c101906 */
[----:B------:R-:W-:Y:S05]  /*0e70*/  @!P0 BRA `(.L_x_23) ;  /* 0xfffffffc009c8947 */ /* 0x000fea000383ffff */
[----:B------:R-:W-:Y:S05]  /*0e80*/  EXIT ;  /* 0x000000000000794d */ /* 0x000fea0003800000 */
.L_x_11:
[----:B-1----:R-:W-:Y:S01]  /*0e90*/  IMAD.MOV.U32 R20, RZ, RZ, R0 ;  /* 0x000000ffff147224 */ /* 0x002fe200078e0000 */
[----:B------:R-:W-:Y:S01]  /*0ea0*/  MOV R17, 0x10 ;  /* 0x0000001000117802 */ /* 0x000fe20000000f00 */
[----:B------:R-:W-:Y:S02]  /*0eb0*/  IMAD.MOV.U32 R22, RZ, RZ, 0x1f ;  /* 0x0000001fff167424 */ /* 0x000fe400078e00ff */
[----:B------:R-:W-:-:S07]  /*0ec0*/  IMAD.MOV.U32 R15, RZ, RZ, -0x1 ;  /* 0xffffffffff0f7424 */ /* 0x000fce00078e00ff */
[----:B0-----:R-:W-:Y:S05]  /*0ed0*/  WARPSYNC.COLLECTIVE R15, `(.L_x_24) ;  /* 0x000000000f087348 */ /* 0x001fea0003c00000 */
[----:B------:R1:W2:Y:S02]  /*0ee0*/  SHFL.DOWN P1, R13, R20, R17, R22 ;  /* 0x08000011140d7389 */ /* 0x0002a40000020016 */
[----:B012---:R-:W-:Y:S05]  /*0ef0*/  ENDCOLLECTIVE ;  /* 0x000000000000791b */ /* 0x007fea0003800000 */
.L_x_24:
[----:B------:R-:W-:Y:S01]  /*0f00*/  IMAD.MOV.U32 R17, RZ, RZ, 0x8 ;  /* 0x00000008ff117424 */ /* 0x000fe200078e00ff */
[----:B------:R-:W-:-:S05]  /*0f10*/  MOV R3, R13 ;  /* 0x0000000d00037202 */ /* 0x000fca0000000f00 */
[----:B------:R-:W-:-:S04]  /*0f20*/  FADD R3, R3, R0 ;  /* 0x0000000003037221 */ /* 0x000fc80000000000 */
[----:B------:R-:W-:-:S07]  /*0f30*/  IMAD.MOV.U32 R20, RZ, RZ, R3 ;  /* 0x000000ffff147224 */ /* 0x000fce00078e0003 */
[----:B------:R-:W-:Y:S05]  /*0f40*/  WARPSYNC.COLLECTIVE R15, `(.L_x_25) ;  /* 0x000000000f087348 */ /* 0x000fea0003c00000 */
[----:B------:R0:W1:Y:S02]  /*0f50*/  SHFL.DOWN P1, R13, R20, R17, R22 ;  /* 0x08000011140d7389 */ /* 0x0000640000020016 */
[----:B01----:R-:W-:Y:S05]  /*0f60*/  ENDCOLLECTIVE ;  /* 0x000000000000791b */ /* 0x003fea0003800000 */
.L_x_25:
[----:B------:R-:W-:Y:S01]  /*0f70*/  IMAD.MOV.U32 R17, RZ, RZ, 0x4 ;  /* 0x00000004ff117424 */ /* 0x000fe200078e00ff */
[----:B------:R-:W-:-:S05]  /*0f80*/  MOV R14, R13 ;  /* 0x0000000d000e7202 */ /* 0x000fca0000000f00 */
[----:B------:R-:W-:-:S04]  /*0f90*/  FADD R14, R3, R14 ;  /* 0x0000000e030e7221 */ /* 0x000fc80000000000 */
[----:B------:R-:W-:-:S07]  /*0fa0*/  IMAD.MOV.U32 R20, RZ, RZ, R14 ;  /* 0x000000ffff147224 */ /* 0x000fce00078e000e */
[----:B------:R-:W-:Y:S05]  /*0fb0*/  WARPSYNC.COLLECTIVE R15, `(.L_x_26) ;  /* 0x000000000f087348 */ /* 0x000fea0003c00000 */
[----:B------:R0:W1:Y:S02]  /*0fc0*/  SHFL.DOWN P1, R13, R20, R17, R22 ;  /* 0x08000011140d7389 */ /* 0x0000640000020016 */
[----:B01----:R-:W-:Y:S05]  /*0fd0*/  ENDCOLLECTIVE ;  /* 0x000000000000791b */ /* 0x003fea0003800000 */
.L_x_26:
[----:B------:R-:W-:Y:S02]  /*0fe0*/  MOV R17, 0x2 ;  /* 0x0000000200117802 */ /* 0x000fe40000000f00 */
[----:B------:R-:W-:-:S05]  /*0ff0*/  MOV R11, R13 ;  /* 0x0000000d000b7202 */ /* 0x000fca0000000f00 */
[----:B------:R-:W-:-:S04]  /*1000*/  FADD R11, R14, R11 ;  /* 0x0000000b0e0b7221 */ /* 0x000fc80000000000 */
[----:B------:R-:W-:-:S07]  /*1010*/  IMAD.MOV.U32 R20, RZ, RZ, R11 ;  /* 0x000000ffff147224 */ /* 0x000fce00078e000b */
[----:B------:R-:W-:Y:S05]  /*1020*/  WARPSYNC.COLLECTIVE R15, `(.L_x_27) ;  /* 0x000000000f087348 */ /* 0x000fea0003c00000 */
[----:B------:R0:W1:Y:S02]  /*1030*/  SHFL.DOWN P1, R13, R20, R17, R22 ;  /* 0x08000011140d7389 */ /* 0x0000640000020016 */
[----:B01----:R-:W-:Y:S05]  /*1040*/  ENDCOLLECTIVE ;  /* 0x000000000000791b */ /* 0x003fea0003800000 */
.L_x_27:
[----:B------:R-:W-:Y:S02]  /*1050*/  IMAD.MOV.U32 R17, RZ, RZ, 0x1 ;  /* 0x00000001ff117424 */ /* 0x000fe400078e00ff */
[----:B------:R-:W-:-:S04]  /*1060*/  IMAD.MOV.U32 R16, RZ, RZ, R13 ;  /* 0x000000ffff107224 */ /* 0x000fc800078e000d */
[----:B------:R-:W-:-:S05]  /*1070*/  FADD R16, R11, R16 ;  /* 0x000000100b107221 */ /* 0x000fca0000000000 */
[----:B------:R-:W-:-:S07]  /*1080*/  MOV R20, R16 ;  /* 0x0000001000147202 */ /* 0x000fce0000000f00 */
[----:B------:R-:W-:Y:S05]  /*1090*/  WARPSYNC.COLLECTIVE R15, `(.L_x_28) ;  /* 0x000000000f087348 */ /* 0x000fea0003c00000 */
[----:B------:R0:W1:Y:S02]  /*10a0*/  SHFL.DOWN P1, R13, R20, R17, R22 ;  /* 0x08000011140d7389 */ /* 0x0000640000020016 */
[----:B01----:R-:W-:Y:S05]  /*10b0*/  ENDCOLLECTIVE ;  /* 0x000000000000791b */ /* 0x003fea0003800000 */
.L_x_28:
[----:B------:R-:W-:Y:S05]  /*10c0*/  BRA `(.L_x_29) ;  /* 0xfffffff400407947 */ /* 0x000fea000383ffff */
.L_x_19:
[----:B------:R-:W-:Y:S01]  /*10d0*/  HFMA2 R22, -RZ, RZ, 0, 1.847743988037109375e-06 ;  /* 0x0000001fff167431 */ /* 0x000fe200000001ff */
[----:B--2---:R-:W-:Y:S01]  /*10e0*/  MOV R20, R3 ;  /* 0x0000000300147202 */ /* 0x004fe20000000f00 */
[----:B------:R-:W-:Y:S02]  /*10f0*/  IMAD.MOV.U32 R17, RZ, RZ, 0x10 ;  /* 0x00000010ff117424 */ /* 0x000fe400078e00ff */
[----:B------:R-:W-:-:S07]  /*1100*/  IMAD.MOV.U32 R15, RZ, RZ, -0x1 ;  /* 0xffffffffff0f7424 */ /* 0x000fce00078e00ff */
[----:B01----:R-:W-:Y:S05]  /*1110*/  WARPSYNC.COLLECTIVE R15, `(.L_x_30) ;  /* 0x000000000f087348 */ /* 0x003fea0003c00000 */
[----:B------:R2:W3:Y:S02]  /*1120*/  SHFL.DOWN P1, R13, R20, R17, R22 ;  /* 0x08000011140d7389 */ /* 0x0004e40000020016 */
[----:B0123--:R-:W-:Y:S05]  /*1130*/  ENDCOLLECTIVE ;  /* 0x000000000000791b */ /* 0x00ffea0003800000 */
.L_x_30:
[----:B------:R-:W-:Y:S01]  /*1140*/  HFMA2 R17, -RZ, RZ, 0, 4.76837158203125e-07 ;  /* 0x00000008ff117431 */ /* 0x000fe200000001ff */
[----:B------:R-:W-:-:S05]  /*1150*/  MOV R8, R13 ;  /* 0x0000000d00087202 */ /* 0x000fca0000000f00 */
[----:B------:R-:W-:-:S04]  /*1160*/  FADD R8, R8, R3 ;  /* 0x0000000308087221 */ /* 0x000fc80000000000 */
[----:B------:R-:W-:-:S07]  /*1170*/  IMAD.MOV.U32 R20, RZ, RZ, R8 ;  /* 0x000000ffff147224 */ /* 0x000fce00078e0008 */
[----:B------:R-:W-:Y:S05]  /*1180*/  WARPSYNC.COLLECTIVE R15, `(.L_x_31) ;  /* 0x000000000f087348 */ /* 0x000fea0003c00000 */
[----:B------:R0:W1:Y:S02]  /*1190*/  SHFL.DOWN P1, R13, R20, R17, R22 ;  /* 0x08000011140d7389 */ /* 0x0000640000020016 */
[----:B01----:R-:W-:Y:S05]  /*11a0*/  ENDCOLLECTIVE ;  /* 0x000000000000791b */ /* 0x003fea0003800000 */
.L_x_31:
[----:B------:R-:W-:Y:S02]  /*11b0*/  IMAD.MOV.U32 R17, RZ, RZ, 0x4 ;  /* 0x00000004ff117424 */ /* 0x000fe400078e00ff */
[----:B------:R-:W-:-:S04]  /*11c0*/  IMAD.MOV.U32 R9, RZ, RZ, R13 ;  /* 0x000000ffff097224 */ /* 0x000fc800078e000d */
[----:B------:R-:W-:-:S05]  /*11d0*/  FADD R9, R8, R9 ;  /* 0x0000000908097221 */ /* 0x000fca0000000000 */
[----:B------:R-:W-:-:S07]  /*11e0*/  MOV R20, R9 ;  /* 0x0000000900147202 */ /* 0x000fce0000000f00 */
[----:B------:R-:W-:Y:S05]  /*11f0*/  WARPSYNC.COLLECTIVE R15, `(.L_x_32) ;  /* 0x000000000f087348 */ /* 0x000fea0003c00000 */
[----:B------:R0:W1:Y:S02]  /*1200*/  SHFL.DOWN P1, R13, R20, R17, R22 ;  /* 0x08000011140d7389 */ /* 0x0000640000020016 */
[----:B01----:R-:W-:Y:S05]  /*1210*/  ENDCOLLECTIVE ;  /* 0x000000000000791b */ /* 0x003fea0003800000 */
.L_x_32:
[----:B------:R-:W-:Y:S01]  /*1220*/  HFMA2 R17, -RZ, RZ, 0, 1.1920928955078125e-07 ;  /* 0x00000002ff117431 */ /* 0x000fe200000001ff */
[----:B------:R-:W-:-:S05]  /*1230*/  MOV R10, R13 ;  /* 0x0000000d000a7202 */ /* 0x000fca0000000f00 */
[----:B------:R-:W-:-:S04]  /*1240*/  FADD R10, R9, R10 ;  /* 0x0000000a090a7221 */ /* 0x000fc80000000000 */
[----:B------:R-:W-:-:S07]  /*1250*/  IMAD.MOV.U32 R20, RZ, RZ, R10 ;  /* 0x000000ffff147224 */ /* 0x000fce00078e000a */
[----:B------:R-:W-:Y:S05]  /*1260*/  WARPSYNC.COLLECTIVE R15, `(.L_x_33) ;  /* 0x000000000f087348 */ /* 0x000fea0003c00000 */
[----:B------:R0:W1:Y:S02]  /*1270*/  SHFL.DOWN P1, R13, R20, R17, R22 ;  /* 0x08000011140d7389 */ /* 0x0000640000020016 */
[----:B01----:R-:W-:Y:S05]  /*1280*/  ENDCOLLECTIVE ;  /* 0x000000000000791b */ /* 0x003fea0003800000 */
.L_x_33:
[----:B------:R-:W-:Y:S02]  /*1290*/  IMAD.MOV.U32 R17, RZ, RZ, 0x1 ;  /* 0x00000001ff117424 */ /* 0x000fe400078e00ff */
[----:B------:R-:W-:-:S04]  /*12a0*/  IMAD.MOV.U32 R11, RZ, RZ, R13 ;  /* 0x000000ffff0b7224 */ /* 0x000fc800078e000d */
[----:B------:R-:W-:-:S05]  /*12b0*/  FADD R11, R10, R11 ;  /* 0x0000000b0a0b7221 */ /* 0x000fca0000000000 */
[----:B------:R-:W-:-:S07]  /*12c0*/  MOV R20, R11 ;  /* 0x0000000b00147202 */ /* 0x000fce0000000f00 */
[----:B------:R-:W-:Y:S05]  /*12d0*/  WARPSYNC.COLLECTIVE R15, `(.L_x_34) ;  /* 0x000000000f087348 */ /* 0x000fea0003c00000 */
[----:B------:R0:W1:Y:S02]  /*12e0*/  SHFL.DOWN P1, R13, R20, R17, R22 ;  /* 0x08000011140d7389 */ /* 0x0000640000020016 */
[----:B01----:R-:W-:Y:S05]  /*12f0*/  ENDCOLLECTIVE ;  /* 0x000000000000791b */ /* 0x003fea0003800000 */
.L_x_34:
[----:B------:R-:W-:Y:S01]  /*1300*/  MOV R18, R13 ;  /* 0x0000000d00127202 */ /* 0x000fe20000000f00 */
[----:B------:R-:W-:Y:S06]  /*1310*/  BRA `(.L_x_35) ;  /* 0xfffffff400d87947 */ /* 0x000fec000383ffff */
        .weak           $__internal_0_$__cuda_sm3x_div_rn_noftz_f32_slowpath
        .type           $__internal_0_$__cuda_sm3x_div_rn_noftz_f32_slowpath,@function
        .size           $__internal_0_$__cuda_sm3x_div_rn_noftz_f32_slowpath,(.L_x_98 - $__internal_0_$__cuda_sm3x_div_rn_noftz_f32_slowpath)
$__internal_0_$__cuda_sm3x_div_rn_noftz_f32_slowpath:
[----:B------:R-:W-:Y:S01]  /*1320*/  SHF.R.U32.HI R13, RZ, 0x17, R3 ;  /* 0x00000017ff0d7819 */ /* 0x000fe20000011603 */
[----:B------:R-:W-:Y:S01]  /*1330*/  BSSY.RECONVERGENT B1, `(.L_x_36) ;  /* 0x0000062000017945 */ /* 0x000fe20003800200 */
[----:B------:R-:W-:Y:S02]  /*1340*/  SHF.R.U32.HI R11, RZ, 0x17, R0 ;  /* 0x00000017ff0b7819 */ /* 0x000fe40000011600 */
[----:B------:R-:W-:Y:S02]  /*1350*/  LOP3.LUT R13, R13, 0xff, RZ, 0xc0, !PT ;  /* 0x000000ff0d0d7812 */ /* 0x000fe400078ec0ff */
[----:B------:R-:W-:-:S03]  /*1360*/  LOP3.LUT R16, R11, 0xff, RZ, 0xc0, !PT ;  /* 0x000000ff0b107812 */ /* 0x000fc600078ec0ff */
[----:B------:R-:W-:Y:S01]  /*1370*/  VIADD R15, R13, 0xffffffff ;  /* 0xffffffff0d0f7836 */ /* 0x000fe20000000000 */
[----:B------:R-:W-:-:S04]  /*1380*/  IADD3 R14, PT, PT, R16, -0x1, RZ ;  /* 0xffffffff100e7810 */ /* 0x000fc80007ffe0ff */
[----:B------:R-:W-:-:S04]  /*1390*/  ISETP.GT.U32.AND P0, PT, R15, 0xfd, PT ;  /* 0x000000fd0f00780c */ /* 0x000fc80003f04070 */
[----:B------:R-:W-:-:S13]  /*13a0*/  ISETP.GT.U32.OR P0, PT, R14, 0xfd, P0 ;  /* 0x000000fd0e00780c */ /* 0x000fda0000704470 */
[----:B------:R-:W-:Y:S01]  /*13b0*/  @!P0 IMAD.MOV.U32 R11, RZ, RZ, RZ ;  /* 0x000000ffff0b8224 */ /* 0x000fe200078e00ff */
[----:B------:R-:W-:Y:S06]  /*13c0*/  @!P0 BRA `(.L_x_37) ;  /* 0x00000000005c8947 */ /* 0x000fec0003800000 */
[----:B------:R-:W-:Y:S02]  /*13d0*/  FSETP.GTU.FTZ.AND P0, PT, |R0|, +INF , PT ;  /* 0x7f8000000000780b */ /* 0x000fe40003f1c200 */
[----:B------:R-:W-:-:S04]  /*13e0*/  FSETP.GTU.FTZ.AND P1, PT, |R3|, +INF , PT ;  /* 0x7f8000000300780b */ /* 0x000fc80003f3c200 */
[----:B------:R-:W-:-:S13]  /*13f0*/  PLOP3.LUT P0, PT, P0, P1, PT, 0xf8, 0x8f ;  /* 0x00000000008f781c */ /* 0x000fda0000703f70 */
[----:B------:R-:W-:Y:S05]  /*1400*/  @P0 BRA `(.L_x_38) ;  /* 0x00000004004c0947 */ /* 0x000fea0003800000 */
[----:B------:R-:W-:-:S13]  /*1410*/  LOP3.LUT P0, RZ, R3, 0x7fffffff, R0, 0xc8, !PT ;  /* 0x7fffffff03ff7812 */ /* 0x000fda000780c800 */
[----:B------:R-:W-:Y:S05]  /*1420*/  @!P0 BRA `(.L_x_39) ;  /* 0x00000004003c8947 */ /* 0x000fea0003800000 */
[C---:B------:R-:W-:Y:S02]  /*1430*/  FSETP.NEU.FTZ.AND P1, PT, |R0|.reuse, +INF , PT ;  /* 0x7f8000000000780b */ /* 0x040fe40003f3d200 */
[----:B------:R-:W-:Y:S02]  /*1440*/  FSETP.NEU.FTZ.AND P2, PT, |R3|, +INF , PT ;  /* 0x7f8000000300780b */ /* 0x000fe40003f5d200 */
[----:B------:R-:W-:-:S11]  /*1450*/  FSETP.NEU.FTZ.AND P0, PT, |R0|, +INF , PT ;  /* 0x7f8000000000780b */ /* 0x000fd60003f1d200 */
[----:B------:R-:W-:Y:S05]  /*1460*/  @!P2 BRA !P1, `(.L_x_39) ;  /* 0x00000004002ca947 */ /* 0x000fea0004800000 */
[----:B------:R-:W-:-:S04]  /*1470*/  LOP3.LUT P1, RZ, R0, 0x7fffffff, RZ, 0xc0, !PT ;  /* 0x7fffffff00ff7812 */ /* 0x000fc8000782c0ff */
[----:B------:R-:W-:-:S13]  /*1480*/  PLOP3.LUT P1, PT, P2, P1, PT, 0x2f, 0xf2 ;  /* 0x0000000000f2781c */ /* 0x000fda0001722577 */
[----:B------:R-:W-:Y:S05]  /*1490*/  @P1 BRA `(.L_x_40) ;  /* 0x0000000400181947 */ /* 0x000fea0003800000 */
[----:B------:R-:W-:-:S04]  /*14a0*/  LOP3.LUT P1, RZ, R3, 0x7fffffff, RZ, 0xc0, !PT ;  /* 0x7fffffff03ff7812 */ /* 0x000fc8000782c0ff */
[----:B------:R-:W-:-:S13]  /*14b0*/  PLOP3.LUT P0, PT, P0, P1, PT, 0x2f, 0xf2 ;  /* 0x0000000000f2781c */ /* 0x000fda0000702577 */
[----:B------:R-:W-:Y:S05]  /*14c0*/  @P0 BRA `(.L_x_41) ;  /* 0x0000000400000947 */ /* 0x000fea0003800000 */
[----:B------:R-:W-:Y:S02]  /*14d0*/  ISETP.GE.AND P0, PT, R14, RZ, PT ;  /* 0x000000ff0e00720c */ /* 0x000fe40003f06270 */
[----:B------:R-:W-:-:S11]  /*14e0*/  ISETP.GE.AND P1, PT, R15, RZ, PT ;  /* 0x000000ff0f00720c */ /* 0x000fd60003f26270 */
[----:B------:R-:W-:Y:S01]  /*14f0*/  @P0 MOV R11, RZ ;  /* 0x000000ff000b0202 */ /* 0x000fe20000000f00 */
[----:B------:R-:W-:Y:S02]  /*1500*/  @!P0 IMAD.MOV.U32 R11, RZ, RZ, -0x40 ;  /* 0xffffffc0ff0b8424 */ /* 0x000fe400078e00ff */
[----:B------:R-:W-:Y:S01]  /*1510*/  @!P0 FFMA R0, R0, 1.84467440737095516160e+19, RZ ;  /* 0x5f80000000008823 */ /* 0x000fe200000000ff */
[----:B------:R-:W-:Y:S02]  /*1520*/  @!P1 FFMA R3, R3, 1.84467440737095516160e+19, RZ ;  /* 0x5f80000003039823 */ /* 0x000fe400000000ff */
[----:B------:R-:W-:-:S07]  /*1530*/  @!P1 IADD3 R11, PT, PT, R11, 0x40, RZ ;  /* 0x000000400b0b9810 */ /* 0x000fce0007ffe0ff */
.L_x_37:
[----:B------:R-:W-:Y:S01]  /*1540*/  LEA R14, R13, 0xc0800000, 0x17 ;  /* 0xc08000000d0e7811 */ /* 0x000fe200078eb8ff */
[----:B------:R-:W-:Y:S04]  /*1550*/  BSSY.RECONVERGENT B2, `(.L_x_42) ;  /* 0x0000036000027945 */ /* 0x000fe80003800200 */
[----:B------:R-:W-:Y:S01]  /*1560*/  IMAD.IADD R14, R3, 0x1, -R14 ;  /* 0x00000001030e7824 */ /* 0x000fe200078e0a0e */
[----:B------:R-:W-:-:S03]  /*1570*/  IADD3 R3, PT, PT, R16, -0x7f, RZ ;  /* 0xffffff8110037810 */ /* 0x000fc60007ffe0ff */
[----:B------:R0:W1:Y:S01]  /*1580*/  MUFU.RCP R15, R14 ;  /* 0x0000000e000f7308 */ /* 0x0000620000001000 */
[----:B------:R-:W-:Y:S01]  /*1590*/  FADD.FTZ R17, -R14, -RZ ;  /* 0x800000ff0e117221 */ /* 0x000fe20000010100 */
[C---:B------:R-:W-:Y:S01]  /*15a0*/  IMAD R0, R3.reuse, -0x800000, R0 ;  /* 0xff80000003007824 */ /* 0x040fe200078e0200 */
[----:B0-----:R-:W-:-:S05]  /*15b0*/  IADD3 R14, PT, PT, R3, 0x7f, -R13 ;  /* 0x0000007f030e7810 */ /* 0x001fca0007ffe80d */
[----:B------:R-:W-:Y:S02]  /*15c0*/  IMAD.IADD R14, R14, 0x1, R11 ;  /* 0x000000010e0e7824 */ /* 0x000fe400078e020b */
[----:B-1----:R-:W-:-:S04]  /*15d0*/  FFMA R16, R15, R17, 1 ;  /* 0x3f8000000f107423 */ /* 0x002fc80000000011 */
[----:B------:R-:W-:-:S04]  /*15e0*/  FFMA R18, R15, R16, R15 ;  /* 0x000000100f127223 */ /* 0x000fc8000000000f */
[----:B------:R-:W-:-:S04]  /*15f0*/  FFMA R15, R0, R18, RZ ;  /* 0x00000012000f7223 */ /* 0x000fc800000000ff */
[----:B------:R-:W-:-:S04]  /*1600*/  FFMA R16, R17, R15, R0 ;  /* 0x0000000f11107223 */ /* 0x000fc80000000000 */
[----:B------:R-:W-:-:S04]  /*1610*/  FFMA R15, R18, R16, R15 ;  /* 0x00000010120f7223 */ /* 0x000fc8000000000f */
[----:B------:R-:W-:-:S04]  /*1620*/  FFMA R16, R17, R15, R0 ;  /* 0x0000000f11107223 */ /* 0x000fc80000000000 */
[----:B------:R-:W-:-:S05]  /*1630*/  FFMA R0, R18, R16, R15 ;  /* 0x0000001012007223 */ /* 0x000fca000000000f */
[----:B------:R-:W-:-:S04]  /*1640*/  SHF.R.U32.HI R3, RZ, 0x17, R0 ;  /* 0x00000017ff037819 */ /* 0x000fc80000011600 */
[----:B------:R-:W-:-:S04]  /*1650*/  LOP3.LUT R3, R3, 0xff, RZ, 0xc0, !PT ;  /* 0x000000ff03037812 */ /* 0x000fc800078ec0ff */
[----:B------:R-:W-:-:S05]  /*1660*/  IADD3 R13, PT, PT, R3, R14, RZ ;  /* 0x0000000e030d7210 */ /* 0x000fca0007ffe0ff */
[----:B------:R-:W-:-:S05]  /*1670*/  VIADD R3, R13, 0xffffffff ;  /* 0xffffffff0d037836 */ /* 0x000fca0000000000 */
[----:B------:R-:W-:-:S13]  /*1680*/  ISETP.GE.U32.AND P0, PT, R3, 0xfe, PT ;  /* 0x000000fe0300780c */ /* 0x000fda0003f06070 */
[----:B------:R-:W-:Y:S05]  /*1690*/  @!P0 BRA `(.L_x_43) ;  /* 0x0000000000808947 */ /* 0x000fea0003800000 */
[----:B------:R-:W-:-:S13]  /*16a0*/  ISETP.GT.AND P0, PT, R13, 0xfe, PT ;  /* 0x000000fe0d00780c */ /* 0x000fda0003f04270 */
[----:B------:R-:W-:Y:S05]  /*16b0*/  @P0 BRA `(.L_x_44) ;  /* 0x00000000006c0947 */ /* 0x000fea0003800000 */
[----:B------:R-:W-:-:S13]  /*16c0*/  ISETP.GE.AND P0, PT, R13, 0x1, PT ;  /* 0x000000010d00780c */ /* 0x000fda0003f06270 */
[----:B------:R-:W-:Y:S05]  /*16d0*/  @P0 BRA `(.L_x_45) ;  /* 0x0000000000740947 */ /* 0x000fea0003800000 */
[----:B------:R-:W-:Y:S02]  /*16e0*/  ISETP.GE.AND P0, PT, R13, -0x18, PT ;  /* 0xffffffe80d00780c */ /* 0x000fe40003f06270 */
[----:B------:R-:W-:-:S11]  /*16f0*/  LOP3.LUT R0, R0, 0x80000000, RZ, 0xc0, !PT ;  /* 0x8000000000007812 */ /* 0x000fd600078ec0ff */
[----:B------:R-:W-:Y:S05]  /*1700*/  @!P0 BRA `(.L_x_45) ;  /* 0x0000000000688947 */ /* 0x000fea0003800000 */
[CCC-:B------:R-:W-:Y:S01]  /*1710*/  FFMA.RZ R3, R18.reuse, R16.reuse, R15.reuse ;  /* 0x0000001012037223 */ /* 0x1c0fe2000000c00f */
[CCC-:B------:R-:W-:Y:S01]  /*1720*/  FFMA.RM R14, R18.reuse, R16.reuse, R15.reuse ;  /* 0x00000010120e7223 */ /* 0x1c0fe2000000400f */
[C---:B------:R-:W-:Y:S02]  /*1730*/  ISETP.NE.AND P2, PT, R13.reuse, RZ, PT ;  /* 0x000000ff0d00720c */ /* 0x040fe40003f45270 */
[----:B------:R-:W-:Y:S02]  /*1740*/  ISETP.NE.AND P1, PT, R13, RZ, PT ;  /* 0x000000ff0d00720c */ /* 0x000fe40003f25270 */
[----:B------:R-:W-:Y:S01]  /*1750*/  LOP3.LUT R11, R3, 0x7fffff, RZ, 0xc0, !PT ;  /* 0x007fffff030b7812 */ /* 0x000fe200078ec0ff */
[----:B------:R-:W-:Y:S01]  /*1760*/  FFMA.RP R3, R18, R16, R15 ;  /* 0x0000001012037223 */ /* 0x000fe2000000800f */
[----:B------:R-:W-:Y:S01]  /*1770*/  IADD3 R16, PT, PT, R13, 0x20, RZ ;  /* 0x000000200d107810 */ /* 0x000fe20007ffe0ff */
[----:B------:R-:W-:Y:S01]  /*1780*/  IMAD.MOV R13, RZ, RZ, -R13 ;  /* 0x000000ffff0d7224 */ /* 0x000fe200078e0a0d */
[----:B------:R-:W-:-:S02]  /*1790*/  LOP3.LUT R11, R11, 0x800000, RZ, 0xfc, !PT ;  /* 0x008000000b0b7812 */ /* 0x000fc400078efcff */
[----:B------:R-:W-:Y:S02]  /*17a0*/  FSETP.NEU.FTZ.AND P0, PT, R3, R14, PT ;  /* 0x0000000e0300720b */ /* 0x000fe40003f1d000 */
[----:B------:R-:W-:Y:S02]  /*17b0*/  SHF.L.U32 R16, R11, R16, RZ ;  /* 0x000000100b107219 */ /* 0x000fe400000006ff */
[----:B------:R-:W-:Y:S02]  /*17c0*/  SEL R14, R13, RZ, P2 ;  /* 0x000000ff0d0e7207 */ /* 0x000fe40001000000 */
[----:B------:R-:W-:Y:S02]  /*17d0*/  ISETP.NE.AND P1, PT, R16, RZ, P1 ;  /* 0x000000ff1000720c */ /* 0x000fe40000f25270 */
[----:B------:R-:W-:Y:S02]  /*17e0*/  SHF.R.U32.HI R14, RZ, R14, R11 ;  /* 0x0000000eff0e7219 */ /* 0x000fe4000001160b */
[----:B------:R-:W-:-:S02]  /*17f0*/  PLOP3.LUT P0, PT, P0, P1, PT, 0xf8, 0x8f ;  /* 0x00000000008f781c */ /* 0x000fc40000703f70 */
[----:B------:R-:W-:Y:S02]  /*1800*/  SHF.R.U32.HI R16, RZ, 0x1, R14 ;  /* 0x00000001ff107819 */ /* 0x000fe4000001160e */
[----:B------:R-:W-:-:S04]  /*1810*/  SEL R3, RZ, 0x1, !P0 ;  /* 0x00000001ff037807 */ /* 0x000fc80004000000 */
[----:B------:R-:W-:-:S04]  /*1820*/  LOP3.LUT R3, R3, 0x1, R16, 0xf8, !PT ;  /* 0x0000000103037812 */ /* 0x000fc800078ef810 */
[----:B------:R-:W-:-:S04]  /*1830*/  LOP3.LUT R3, R3, R14, RZ, 0xc0, !PT ;  /* 0x0000000e03037212 */ /* 0x000fc800078ec0ff */
[----:B------:R-:W-:-:S04]  /*1840*/  IADD3 R3, PT, PT, R16, R3, RZ ;  /* 0x0000000310037210 */ /* 0x000fc80007ffe0ff */
[----:B------:R-:W-:Y:S01]  /*1850*/  LOP3.LUT R0, R3, R0, RZ, 0xfc, !PT ;  /* 0x0000000003007212 */ /* 0x000fe200078efcff */
[----:B------:R-:W-:Y:S06]  /*1860*/  BRA `(.L_x_45) ;  /* 0x0000000000107947 */ /* 0x000fec0003800000 */
.L_x_44:
[----:B------:R-:W-:-:S04]  /*1870*/  LOP3.LUT R0, R0, 0x80000000, RZ, 0xc0, !PT ;  /* 0x8000000000007812 */ /* 0x000fc800078ec0ff */
[----:B------:R-:W-:Y:S01]  /*1880*/  LOP3.LUT R0, R0, 0x7f800000, RZ, 0xfc, !PT ;  /* 0x7f80000000007812 */ /* 0x000fe200078efcff */
[----:B------:R-:W-:Y:S06]  /*1890*/  BRA `(.L_x_45) ;  /* 0x0000000000047947 */ /* 0x000fec0003800000 */
.L_x_43:
[----:B------:R-:W-:-:S07]  /*18a0*/  IMAD R0, R14, 0x800000, R0 ;  /* 0x008000000e007824 */ /* 0x000fce00078e0200 */
.L_x_45:
[----:B------:R-:W-:Y:S05]  /*18b0*/  BSYNC.RECONVERGENT B2 ;  /* 0x0000000000027941 */ /* 0x000fea0003800200 */
.L_x_42:
[----:B------:R-:W-:Y:S05]  /*18c0*/  BRA `(.L_x_46) ;  /* 0x0000000000207947 */ /* 0x000fea0003800000 */
.L_x_41:
[----:B------:R-:W-:-:S04]  /*18d0*/  LOP3.LUT R0, R3, 0x80000000, R0, 0x48, !PT ;  /* 0x8000000003007812 */ /* 0x000fc800078e4800 */
[----:B------:R-:W-:Y:S01]  /*18e0*/  LOP3.LUT R0, R0, 0x7f800000, RZ, 0xfc, !PT ;  /* 0x7f80000000007812 */ /* 0x000fe200078efcff */
[----:B------:R-:W-:Y:S06]  /*18f0*/  BRA `(.L_x_46) ;  /* 0x0000000000147947 */ /* 0x000fec0003800000 */
.L_x_40:
[----:B------:R-:W-:Y:S01]  /*1900*/  LOP3.LUT R0, R3, 0x80000000, R0, 0x48, !PT ;  /* 0x8000000003007812 */ /* 0x000fe200078e4800 */
[----:B------:R-:W-:Y:S06]  /*1910*/  BRA `(.L_x_46) ;  /* 0x00000000000c7947 */ /* 0x000fec0003800000 */
.L_x_39:
[----:B------:R-:W0:Y:S01]  /*1920*/  MUFU.RSQ R0, -QNAN ;  /* 0xffc0000000007908 */ /* 0x000e220000001400 */
[----:B------:R-:W-:Y:S05]  /*1930*/  BRA `(.L_x_46) ;  /* 0x0000000000047947 */ /* 0x000fea0003800000 */
.L_x_38:
[----:B------:R-:W-:-:S07]  /*1940*/  FADD.FTZ R0, R0, R3 ;  /* 0x0000000300007221 */ /* 0x000fce0000010000 */
.L_x_46:
[----:B------:R-:W-:Y:S05]  /*1950*/  BSYNC.RECONVERGENT B1 ;  /* 0x0000000000017941 */ /* 0x000fea0003800200 */
.L_x_36:
[----:B------:R-:W-:-:S04]  /*1960*/  HFMA2 R13, -RZ, RZ, 0, 0 ;  /* 0x00000000ff0d7431 */ /* 0x000fc800000001ff */
[----:B0-----:R-:W-:Y:S05]  /*1970*/  RET.REL.NODEC R12 `(_ZN8pygpukit3ops2nn30layer_norm_modulate_f32_kernelEPKfS3_S3_Pfiiif) ;  /* 0xffffffe40ca07950 */ /* 0x001fea0003c3ffff */
.L_x_47:
        /* <DEDUP_REMOVED lines=16> */
.L_x_98:


//--------------------- .text._ZN8pygpukit3ops2nn21apply_rope_f32_kernelEPKfS3_S3_Pfiiii --------------------------
	.section	.text._ZN8pygpukit3ops2nn21apply_rope_f32_kernelEPKfS3_S3_Pfiiii,"ax",@progbits
	.align	128
        .global         _ZN8pygpukit3ops2nn21apply_rope_f32_kernelEPKfS3_S3_Pfiiii
        .type           _ZN8pygpukit3ops2nn21apply_rope_f32_kernelEPKfS3_S3_Pfiiii,@function
        .size           _ZN8pygpukit3ops2nn21apply_rope_f32_kernelEPKfS3_S3_Pfiiii,(.L_x_106 - _ZN8pygpukit3ops2nn21apply_rope_f32_kernelEPKfS3_S3_Pfiiii)
        .other          _ZN8pygpukit3ops2nn21apply_rope_f32_kernelEPKfS3_S3_Pfiiii,@"STO_CUDA_ENTRY STV_DEFAULT"
_ZN8pygpukit3ops2nn21apply_rope_f32_kernelEPKfS3_S3_Pfiiii:
.text._ZN8pygpukit3ops2nn21apply_rope_f32_kernelEPKfS3_S3_Pfiiii:
[----:B------:R-:W-:Y:S01]  /*0000*/  LDC R1, c[0x0][0x37c] ;  /* 0x0000df00ff017b82 */ /* 0x000fe20000000800 */
[----:B------:R-:W0:Y:S07]  /*0010*/  S2R R9, SR_TID.X ;  /* 0x0000000000097919 */ /* 0x000e2e0000002100 */
[----:B------:R-:W1:Y:S08]  /*0020*/  LDC.64 R4, c[0x0][0x3a0] ;  /* 0x0000e800ff047b82 */ /* 0x000e700000000a00 */
[----:B------:R-:W2:Y:S08]  /*0030*/  LDC.64 R2, c[0x0][0x3a8] ;  /* 0x0000ea00ff027b82 */ /* 0x000eb00000000a00 */
[----:B------:R-:W0:Y:S08]  /*0040*/  S2UR UR4, SR_CTAID.X ;  /* 0x00000000000479c3 */ /* 0x000e300000002500 */
[----:B------:R-:W0:Y:S01]  /*0050*/  LDC R0, c[0x0][0x360] ;  /* 0x0000d800ff007b82 */ /* 0x000e220000000800 */
[----:B-1----:R-:W-:-:S04]  /*0060*/  IMAD R7, R5, R4, RZ ;  /* 0x0000000405077224 */ /* 0x002fc800078e02ff */
[----:B--2---:R-:W-:-:S04]  /*0070*/  IMAD R4, R7, R2, RZ ;  /* 0x0000000207047224 */ /* 0x004fc800078e02ff */
[----:B------:R-:W-:Y:S02]  /*0080*/  IMAD R7, R4, R3, RZ ;  /* 0x0000000304077224 */ /* 0x000fe400078e02ff */
[----:B0-----:R-:W-:-:S05]  /*0090*/  IMAD R0, R0, UR4, R9 ;  /* 0x0000000400007c24 */ /* 0x001fca000f8e0209 */
[----:B------:R-:W-:-:S13]  /*00a0*/  ISETP.GE.AND P0, PT, R0, R7, PT ;  /* 0x000000070000720c */ /* 0x000fda0003f06270 */
[----:B------:R-:W-:Y:S05]  /*00b0*/  @P0 EXIT ;  /* 0x000000000000094d */ /* 0x000fea0003800000 */
[-C--:B------:R-:W-:Y:S01]  /*00c0*/  IMAD R9, R2, R3.reuse, RZ ;  /* 0x0000000302097224 */ /* 0x080fe200078e02ff */
[----:B------:R-:W-:Y:S01]  /*00d0*/  IABS R4, R3 ;  /* 0x0000000300047213 */ /* 0x000fe20000000000 */
[----:B------:R-:W0:Y:S01]  /*00e0*/  LDCU.64 UR4, c[0x0][0x358] ;  /* 0x00006b00ff0477ac */ /* 0x000e220008000a00 */
[----:B------:R-:W-:Y:S02]  /*00f0*/  IABS R2, R5 ;  /* 0x0000000500027213 */ /* 0x000fe40000000000 */
[----:B------:R-:W-:Y:S01]  /*0100*/  IABS R6, R9 ;  /* 0x0000000900067213 */ /* 0x000fe20000000000 */
[----:B------:R-:W-:Y:S01]  /*0110*/  I2F.RP R8, R4 ;  /* 0x0000000400087306 */ /* 0x000fe20000209400 */
[----:B------:R-:W-:Y:S02]  /*0120*/  IABS R12, R0 ;  /* 0x00000000000c7213 */ /* 0x000fe40000000000 */
[----:B------:R-:W-:-:S05]  /*0130*/  ISETP.NE.AND P3, PT, R5, RZ, PT ;  /* 0x000000ff0500720c */ /* 0x000fca0003f65270 */
[----:B------:R-:W1:Y:S08]  /*0140*/  I2F.RP R7, R6 ;  /* 0x0000000600077306 */ /* 0x000e700000209400 */
[----:B------:R-:W2:Y:S08]  /*0150*/  I2F.RP R14, R2 ;  /* 0x00000002000e7306 */ /* 0x000eb00000209400 */
[----:B-1----:R-:W1:Y:S08]  /*0160*/  MUFU.RCP R7, R7 ;  /* 0x0000000700077308 */ /* 0x002e700000001000 */
[----:B------:R-:W-:Y:S08]  /*0170*/  MUFU.RCP R8, R8 ;  /* 0x0000000800087308 */ /* 0x000ff00000001000 */
[----:B--2---:R-:W-:Y:S01]  /*0180*/  MUFU.RCP R14, R14 ;  /* 0x0000000e000e7308 */ /* 0x004fe20000001000 */
[----:B-1----:R-:W-:-:S07]  /*0190*/  IADD3 R10, PT, PT, R7, 0xffffffe, RZ ;  /* 0x0ffffffe070a7810 */ /* 0x002fce0007ffe0ff */
[----:B------:R1:W2:Y:S02]  /*01a0*/  F2I.FTZ.U32.TRUNC.NTZ R11, R10 ;  /* 0x0000000a000b7305 */ /* 0x0002a4000021f000 */
[----:B-1----:R-:W-:Y:S02]  /*01b0*/  HFMA2 R10, -RZ, RZ, 0, 0 ;  /* 0x00000000ff0a7431 */ /* 0x002fe400000001ff */
[----:B--2---:R-:W-:-:S04]  /*01c0*/  IMAD.MOV R13, RZ, RZ, -R11 ;  /* 0x000000ffff0d7224 */ /* 0x004fc800078e0a0b */
[----:B------:R-:W-:Y:S01]  /*01d0*/  IMAD R7, R13, R6, RZ ;  /* 0x000000060d077224 */ /* 0x000fe200078e02ff */
[----:B------:R-:W-:-:S03]  /*01e0*/  IABS R13, R9 ;  /* 0x00000009000d7213 */ /* 0x000fc60000000000 */
[----:B------:R-:W-:Y:S01]  /*01f0*/  IMAD.HI.U32 R10, R11, R7, R10 ;  /* 0x000000070b0a7227 */ /* 0x000fe200078e000a */
[----:B------:R-:W-:-:S03]  /*0200*/  IADD3 R13, PT, PT, RZ, -R13, RZ ;  /* 0x8000000dff0d7210 */ /* 0x000fc60007ffe0ff */
[----:B------:R-:W-:Y:S02]  /*0210*/  IMAD.MOV.U32 R11, RZ, RZ, R12 ;  /* 0x000000ffff0b7224 */ /* 0x000fe400078e000c */
[----:B------:R-:W-:Y:S02]  /*0220*/  VIADD R7, R8, 0xffffffe ;  /* 0x0ffffffe08077836 */ /* 0x000fe40000000000 */
[----:B------:R-:W-:-:S04]  /*0230*/  IMAD.HI.U32 R10, R10, R11, RZ ;  /* 0x0000000b0a0a7227 */ /* 0x000fc800078e00ff */
[----:B------:R-:W-:Y:S01]  /*0240*/  IMAD R13, R10, R13, R11 ;  /* 0x0000000d0a0d7224 */ /* 0x000fe200078e020b */
[----:B------:R-:W1:Y:S01]  /*0250*/  F2I.FTZ.U32.TRUNC.NTZ R7, R7 ;  /* 0x0000000700077305 */ /* 0x000e62000021f000 */
[----:B------:R-:W-:-:S03]  /*0260*/  VIADD R12, R14, 0xffffffe ;  /* 0x0ffffffe0e0c7836 */ /* 0x000fc60000000000 */
[----:B------:R-:W-:Y:S02]  /*0270*/  ISETP.GT.U32.AND P1, PT, R6, R13, PT ;  /* 0x0000000d0600720c */ /* 0x000fe40003f24070 */
[----:B-1----:R-:W-:-:S11]  /*0280*/  IADD3 R15, PT, PT, RZ, -R7, RZ ;  /* 0x80000007ff0f7210 */ /* 0x002fd60007ffe0ff */
[----:B------:R-:W-:Y:S02]  /*0290*/  @!P1 IADD3 R13, PT, PT, R13, -R6, RZ ;  /* 0x800000060d0d9210 */ /* 0x000fe40007ffe0ff */
[----:B------:R-:W-:Y:S01]  /*02a0*/  @!P1 IADD3 R10, PT, PT, R10, 0x1, RZ ;  /* 0x000000010a0a9810 */ /* 0x000fe20007ffe0ff */
[----:B------:R-:W-:Y:S01]  /*02b0*/  IMAD R15, R15, R4, RZ ;  /* 0x000000040f0f7224 */ /* 0x000fe200078e02ff */
[----:B------:R-:W-:Y:S02]  /*02c0*/  ISETP.GE.U32.AND P0, PT, R13, R6, PT ;  /* 0x000000060d00720c */ /* 0x000fe40003f06070 */
[----:B------:R-:W-:Y:S01]  /*02d0*/  LOP3.LUT R6, R0, R9, RZ, 0x3c, !PT ;  /* 0x0000000900067212 */ /* 0x000fe200078e3cff */
[----:B------:R1:W2:Y:S01]  /*02e0*/  F2I.FTZ.U32.TRUNC.NTZ R13, R12 ;  /* 0x0000000c000d7305 */ /* 0x0002a2000021f000 */
[----:B------:R-:W-:Y:S02]  /*02f0*/  ISETP.NE.AND P1, PT, R9, RZ, PT ;  /* 0x000000ff0900720c */ /* 0x000fe40003f25270 */
[----:B------:R-:W-:Y:S01]  /*0300*/  ISETP.GE.AND P2, PT, R6, RZ, PT ;  /* 0x000000ff0600720c */ /* 0x000fe20003f46270 */
[----:B------:R-:W-:-:S04]  /*0310*/  IMAD.MOV.U32 R6, RZ, RZ, RZ ;  /* 0x000000ffff067224 */ /* 0x000fc800078e00ff */
[----:B------:R-:W-:Y:S01]  /*0320*/  IMAD.HI.U32 R6, R7, R15, R6 ;  /* 0x0000000f07067227 */ /* 0x000fe200078e0006 */
[----:B-1----:R-:W-:-:S03]  /*0330*/  MOV R12, RZ ;  /* 0x000000ff000c7202 */ /* 0x002fc60000000f00 */
[----:B------:R-:W-:Y:S02]  /*0340*/  @P0 VIADD R10, R10, 0x1 ;  /* 0x000000010a0a0836 */ /* 0x000fe40000000000 */
[----:B------:R-:W-:-:S03]  /*0350*/  IMAD.HI.U32 R6, R6, R11, RZ ;  /* 0x0000000b06067227 */ /* 0x000fc600078e00ff */
[----:B------:R-:W-:Y:S01]  /*0360*/  @!P2 IADD3 R10, PT, PT, -R10, RZ, RZ ;  /* 0x000000ff0a0aa210 */ /* 0x000fe20007ffe1ff */
[--C-:B--2---:R-:W-:Y:S01]  /*0370*/  IMAD.MOV R17, RZ, RZ, -R13.reuse ;  /* 0x000000ffff117224 */ /* 0x104fe200078e0a0d */
[----:B------:R-:W-:Y:S02]  /*0380*/  @!P1 LOP3.LUT R10, RZ, R9, RZ, 0x33, !PT ;  /* 0x00000009ff0a9212 */ /* 0x000fe400078e33ff */
[----:B------:R-:W-:Y:S01]  /*0390*/  IADD3 R6, PT, PT, -R6, RZ, RZ ;  /* 0x000000ff06067210 */ /* 0x000fe20007ffe1ff */
[----:B------:R-:W-:Y:S01]  /*03a0*/  IMAD R7, R17, R2, RZ ;  /* 0x0000000211077224 */ /* 0x000fe200078e02ff */
[----:B------:R-:W-:Y:S02]  /*03b0*/  IABS R8, R10 ;  /* 0x0000000a00087213 */ /* 0x000fe40000000000 */
[----:B------:R-:W-:Y:S01]  /*03c0*/  ISETP.GE.AND P4, PT, R10, RZ, PT ;  /* 0x000000ff0a00720c */ /* 0x000fe20003f86270 */
[----:B------:R-:W-:-:S04]  /*03d0*/  IMAD.HI.U32 R12, R13, R7, R12 ;  /* 0x000000070d0c7227 */ /* 0x000fc800078e000c */
[----:B------:R-:W-:Y:S02]  /*03e0*/  IMAD.MOV.U32 R13, RZ, RZ, R8 ;  /* 0x000000ffff0d7224 */ /* 0x000fe400078e0008 */
[----:B------:R-:W-:Y:S01]  /*03f0*/  IMAD R11, R4, R6, R11 ;  /* 0x00000006040b7224 */ /* 0x000fe200078e020b */
[----:B------:R-:W1:Y:S01]  /*0400*/  LDC.64 R8, c[0x0][0x390] ;  /* 0x0000e400ff087b82 */ /* 0x000e620000000a00 */
[----:B------:R-:W-:-:S03]  /*0410*/  IMAD.HI.U32 R12, R12, R13, RZ ;  /* 0x0000000d0c0c7227 */ /* 0x000fc600078e00ff */
[----:B------:R-:W-:Y:S01]  /*0420*/  ISETP.GT.U32.AND P0, PT, R4, R11, PT ;  /* 0x0000000b0400720c */ /* 0x000fe20003f04070 */
[----:B------:R-:W-:-:S03]  /*0430*/  IMAD.MOV R12, RZ, RZ, -R12 ;  /* 0x000000ffff0c7224 */ /* 0x000fc600078e0a0c */
[----:B------:R-:W2:Y:S01]  /*0440*/  LDC.64 R6, c[0x0][0x388] ;  /* 0x0000e200ff067b82 */ /* 0x000ea20000000a00 */
[----:B------:R-:W-:-:S05]  /*0450*/  IMAD R13, R2, R12, R13 ;  /* 0x0000000c020d7224 */ /* 0x000fca00078e020d */
[----:B------:R-:W-:-:S03]  /*0460*/  ISETP.GT.U32.AND P1, PT, R2, R13, PT ;  /* 0x0000000d0200720c */ /* 0x000fc60003f24070 */
[----:B------:R-:W-:-:S04]  /*0470*/  @!P0 IADD3 R11, PT, PT, R11, -R4, RZ ;  /* 0x800000040b0b8210 */ /* 0x000fc80007ffe0ff */
[----:B------:R-:W-:-:S06]  /*0480*/  ISETP.GT.U32.AND P2, PT, R4, R11, PT ;  /* 0x0000000b0400720c */ /* 0x000fcc0003f44070 */
[----:B------:R-:W-:Y:S01]  /*0490*/  @!P1 IMAD.IADD R13, R13, 0x1, -R2 ;  /* 0x000000010d0d9824 */ /* 0x000fe200078e0a02 */
[----:B------:R-:W-:-:S04]  /*04a0*/  ISETP.GE.AND P1, PT, R0, RZ, PT ;  /* 0x000000ff0000720c */ /* 0x000fc80003f26270 */
[----:B------:R-:W-:Y:S02]  /*04b0*/  ISETP.GT.U32.AND P0, PT, R2, R13, PT ;  /* 0x0000000d0200720c */ /* 0x000fe40003f04070 */
[----:B------:R-:W-:Y:S02]  /*04c0*/  @!P2 IADD3 R11, PT, PT, R11, -R4, RZ ;  /* 0x800000040b0ba210 */ /* 0x000fe40007ffe0ff */
[----:B------:R-:W-:-:S05]  /*04d0*/  ISETP.NE.AND P2, PT, R3, RZ, PT ;  /* 0x000000ff0300720c */ /* 0x000fca0003f45270 */
[----:B------:R-:W-:-:S04]  /*04e0*/  @!P1 IADD3 R11, PT, PT, -R11, RZ, RZ ;  /* 0x000000ff0b0b9210 */ /* 0x000fc80007ffe1ff */
[----:B------:R-:W-:-:S04]  /*04f0*/  @!P0 IMAD.IADD R13, R13, 0x1, -R2 ;  /* 0x000000010d0d8824 */ /* 0x000fc800078e0a02 */
[----:B------:R-:W-:Y:S01]  /*0500*/  @!P4 IMAD.MOV R13, RZ, RZ, -R13 ;  /* 0x000000ffff0dc224 */ /* 0x000fe200078e0a0d */
[----:B------:R-:W-:Y:S02]  /*0510*/  @!P2 LOP3.LUT R11, RZ, R3, RZ, 0x33, !PT ;  /* 0x00000003ff0ba212 */ /* 0x000fe400078e33ff */
[----:B------:R-:W-:Y:S02]  /*0520*/  @!P3 LOP3.LUT R13, RZ, R5, RZ, 0x33, !PT ;  /* 0x00000005ff0db212 */ /* 0x000fe400078e33ff */
[----:B------:R-:W-:-:S03]  /*0530*/  LOP3.LUT R2, R11, 0x1, RZ, 0xc0, !PT ;  /* 0x000000010b027812 */ /* 0x000fc600078ec0ff */
[----:B------:R-:W-:Y:S01]  /*0540*/  IMAD R13, R13, R3, R11 ;  /* 0x000000030d0d7224 */ /* 0x000fe200078e020b */
[----:B------:R-:W-:-:S03]  /*0550*/  ISETP.NE.U32.AND P0, PT, R2, 0x1, PT ;  /* 0x000000010200780c */ /* 0x000fc60003f05070 */
[----:B--2---:R-:W-:-:S04]  /*0560*/  IMAD.WIDE R4, R13, 0x4, R6 ;  /* 0x000000040d047825 */ /* 0x004fc800078e0206 */
[----:B-1----:R-:W-:Y:S02]  /*0570*/  IMAD.WIDE R6, R13, 0x4, R8 ;  /* 0x000000040d067825 */ /* 0x002fe400078e0208 */
[----:B0-----:R0:W5:Y:S04]  /*0580*/  LDG.E.CONSTANT R8, desc[UR4][R4.64] ;  /* 0x0000000404087981 */ /* 0x001168000c1e9900 */
[----:B------:R0:W5:Y:S01]  /*0590*/  LDG.E.CONSTANT R10, desc[UR4][R6.64] ;  /* 0x00000004060a7981 */ /* 0x000162000c1e9900 */
[----:B------:R-:W-:Y:S05]  /*05a0*/  @!P0 BRA `(.L_x_48) ;  /* 0x0000000000348947 */ /* 0x000fea0003800000 */
[----:B0-----:R-:W0:Y:S01]  /*05b0*/  LDC.64 R4, c[0x0][0x380] ;  /* 0x0000e000ff047b82 */ /* 0x001e220000000a00 */
[----:B------:R-:W-:Y:S02]  /*05c0*/  IADD3 R2, PT, PT, R11, 0x1, RZ ;  /* 0x000000010b027810 */ /* 0x000fe40007ffe0ff */
[----:B------:R-:W-:Y:S02]  /*05d0*/  MOV R7, RZ ;  /* 0x000000ff00077202 */ /* 0x000fe40000000f00 */
[----:B------:R-:W-:Y:S01]  /*05e0*/  ISETP.GE.AND P0, PT, R2, R3, PT ;  /* 0x000000030200720c */ /* 0x000fe20003f06270 */
[C---:B0-----:R-:W-:Y:S02]  /*05f0*/  IMAD.WIDE R2, R0.reuse, 0x4, R4 ;  /* 0x0000000400027825 */ /* 0x041fe400078e0204 */
[----:B------:R-:W0:Y:S10]  /*0600*/  LDC.64 R4, c[0x0][0x398] ;  /* 0x0000e600ff047b82 */ /* 0x000e340000000a00 */
[----:B------:R-:W2:Y:S04]  /*0610*/  @!P0 LDG.E.CONSTANT R7, desc[UR4][R2.64+0x4] ;  /* 0x0000040402078981 */ /* 0x000ea8000c1e9900 */
[----:B------:R-:W3:Y:S01]  /*0620*/  LDG.E.CONSTANT R6, desc[UR4][R2.64] ;  /* 0x0000000402067981 */ /* 0x000ee2000c1e9900 */
[----:B0-----:R-:W-:-:S04]  /*0630*/  IMAD.WIDE R4, R0, 0x4, R4 ;  /* 0x0000000400047825 */ /* 0x001fc800078e0204 */
[----:B--2--5:R-:W-:-:S04]  /*0640*/  FMUL R7, R10, R7 ;  /* 0x000000070a077220 */ /* 0x024fc80000400000 */
[----:B---3--:R-:W-:-:S05]  /*0650*/  FFMA R7, R8, R6, -R7 ;  /* 0x0000000608077223 */ /* 0x008fca0000000807 */
[----:B------:R-:W-:Y:S01]  /*0660*/  STG.E desc[UR4][R4.64], R7 ;  /* 0x0000000704007986 */ /* 0x000fe2000c101904 */
[----:B------:R-:W-:Y:S05]  /*0670*/  EXIT ;  /* 0x000000000000794d */ /* 0x000fea0003800000 */
.L_x_48:
[----:B------:R-:W1:Y:S08]  /*0680*/  LDC.64 R2, c[0x0][0x380] ;  /* 0x0000e000ff027b82 */ /* 0x000e700000000a00 */
[----:B0-----:R-:W0:Y:S01]  /*0690*/  LDC.64 R4, c[0x0][0x398] ;  /* 0x0000e600ff047b82 */ /* 0x001e220000000a00 */
[----:B-1----:R-:W-:-:S05]  /*06a0*/  IMAD.WIDE R2, R0, 0x4, R2 ;  /* 0x0000000400027825 */ /* 0x002fca00078e0202 */
[----:B------:R-:W2:Y:S04]  /*06b0*/  LDG.E.CONSTANT R7, desc[UR4][R2.64] ;  /* 0x0000000402077981 */ /* 0x000ea8000c1e9900 */
[----:B------:R-:W3:Y:S01]  /*06c0*/  LDG.E.CONSTANT R6, desc[UR4][R2.64+-0x4] ;  /* 0xfffffc0402067981 */ /* 0x000ee2000c1e9900 */
[----:B0-----:R-:W-:-:S04]  /*06d0*/  IMAD.WIDE R4, R0, 0x4, R4 ;  /* 0x0000000400047825 */ /* 0x001fc800078e0204 */
[----:B--2--5:R-:W-:-:S04]  /*06e0*/  FMUL R7, R8, R7 ;  /* 0x0000000708077220 */ /* 0x024fc80000400000 */
[----:B---3--:R-:W-:-:S05]  /*06f0*/  FFMA R7, R10, R6, R7 ;  /* 0x000000060a077223 */ /* 0x008fca0000000007 */
[----:B------:R-:W-:Y:S01]  /*0700*/  STG.E desc[UR4][R4.64], R7 ;  /* 0x0000000704007986 */ /* 0x000fe2000c101904 */
[----:B------:R-:W-:Y:S05]  /*0710*/  EXIT ;  /* 0x000000000000794d */ /* 0x000fea0003800000 */
.L_x_49:
        /* <DEDUP_REMOVED lines=14> */
.L_x_106:


//--------------------- .text._ZN8pygpukit3ops2nn27copy_slice_axis1_f32_kernelEPKfPfiiiii --------------------------
	.section	.text._ZN8pygpukit3ops2nn27copy_slice_axis1_f32_kernelEPKfPfiiiii,"ax",@progbits
	.align	128
        .global         _ZN8pygpukit3ops2nn27copy_slice_axis1_f32_kernelEPKfPfiiiii
        .type           _ZN8pygpukit3ops2nn27copy_slice_axis1_f32_kernelEPKfPfiiiii,@function
        .size           _ZN8pygpukit3ops2nn27copy_slice_axis1_f32_kernelEPKfPfiiiii,(.L_x_107 - _ZN8pygpukit3ops2nn27copy_slice_axis1_f32_kernelEPKfPfiiiii)
        .other          _ZN8pygpukit3ops2nn27copy_slice_axis1_f32_kernelEPKfPfiiiii,@"STO_CUDA_ENTRY STV_DEFAULT"
_ZN8pygpukit3ops2nn27copy_slice_axis1_f32_kernelEPKfPfiiiii:
.text._ZN8pygpukit3ops2nn27copy_slice_axis1_f32_kernelEPKfPfiiiii:
[----:B------:R-:W-:Y:S01]  /*0000*/  LDC R1, c[0x0][0x37c] ;  /* 0x0000df00ff017b82 */ /* 0x000fe20000000800 */
[----:B------:R-:W0:Y:S07]  /*0010*/  S2R R5, SR_TID.X ;  /* 0x0000000000057919 */ /* 0x000e2e0000002100 */
[----:B------:R-:W1:Y:S01]  /*0020*/  LDC.64 R2, c[0x0][0x398] ;  /* 0x0000e600ff027b82 */ /* 0x000e620000000a00 */
[----:B------:R-:W1:Y:S07]  /*0030*/  LDCU UR5, c[0x0][0x390] ;  /* 0x00007200ff0577ac */ /* 0x000e6e0008000800 */
[----:B------:R-:W0:Y:S08]  /*0040*/  S2UR UR4, SR_CTAID.X ;  /* 0x00000000000479c3 */ /* 0x000e300000002500 */
[----:B------:R-:W0:Y:S01]  /*0050*/  LDC R0, c[0x0][0x360] ;  /* 0x0000d800ff007b82 */ /* 0x000e220000000800 */
[----:B-1----:R-:W-:-:S02]  /*0060*/  IMAD R4, R2, UR5, RZ ;  /* 0x0000000502047c24 */ /* 0x002fc4000f8e02ff */
        /* <DEDUP_REMOVED lines=8> */
[----:B------:R-:W2:Y:S01]  /*00f0*/  LDCU UR7, c[0x0][0x394] ;  /* 0x00007280ff0777ac */ /* 0x000ea20008000800 */
[----:B------:R-:W3:Y:S06]  /*0100*/  LDCU.64 UR4, c[0x0][0x358] ;  /* 0x00006b00ff0477ac */ /* 0x000eec0008000a00 */
[----:B-1----:R-:W1:Y:S02]  /*0110*/  MUFU.RCP R6, R6 ;  /* 0x0000000600067308 */ /* 0x002e640000001000 */
[----:B-1----:R-:W-:Y:S01]  /*0120*/  VIADD R7, R6, 0xffffffe ;  /* 0x0ffffffe06077836 */ /* 0x002fe20000000000 */
[----:B------:R-:W-:-:S05]  /*0130*/  IABS R6, R0 ;  /* 0x0000000000067213 */ /* 0x000fca0000000000 */
[----:B------:R-:W1:Y:S02]  /*0140*/  F2I.FTZ.U32.TRUNC.NTZ R5, R7 ;  /* 0x0000000700057305 */ /* 0x000e64000021f000 */
[----:B-1----:R-:W-:-:S04]  /*0150*/  IMAD.MOV R4, RZ, RZ, -R5 ;  /* 0x000000ffff047224 */ /* 0x002fc800078e0a05 */
[----:B------:R-:W-:Y:S02]  /*0160*/  IMAD R9, R4, R11, RZ ;  /* 0x0000000b04097224 */ /* 0x000fe400078e02ff */
[----:B------:R-:W-:-:S05]  /*0170*/  HFMA2 R4, -RZ, RZ, 0, 0 ;  /* 0x00000000ff047431 */ /* 0x000fca00000001ff */
[----:B------:R-:W-:-:S04]  /*0180*/  IMAD.HI.U32 R9, R5, R9, R4 ;  /* 0x0000000905097227 */ /* 0x000fc800078e0004 */
[----:B------:R-:W-:Y:S02]  /*0190*/  IMAD.MOV.U32 R4, RZ, RZ, R8 ;  /* 0x000000ffff047224 */ /* 0x000fe400078e0008 */
[----:B------:R-:W-:Y:S02]  /*01a0*/  IMAD R5, R2, R3, RZ ;  /* 0x0000000302057224 */ /* 0x000fe400078e02ff */
[----:B------:R-:W-:Y:S01]  /*01b0*/  IMAD.HI.U32 R12, R9, R6, RZ ;  /* 0x00000006090c7227 */ /* 0x000fe200078e00ff */
[----:B------:R-:W1:Y:S02]  /*01c0*/  I2F.RP R13, R4 ;  /* 0x00000004000d7306 */ /* 0x000e640000209400 */
[----:B------:R-:W-:Y:S02]  /*01d0*/  IABS R7, R5 ;  /* 0x0000000500077213 */ /* 0x000fe40000000000 */
[----:B------:R-:W-:-:S04]  /*01e0*/  IADD3 R8, PT, PT, -R12, RZ, RZ ;  /* 0x000000ff0c087210 */ /* 0x000fc80007ffe1ff */
[----:B------:R-:W4:Y:S01]  /*01f0*/  I2F.RP R14, R7 ;  /* 0x00000007000e7306 */ /* 0x000f220000209400 */
[----:B------:R-:W-:-:S05]  /*0200*/  IMAD R8, R11, R8, R6 ;  /* 0x000000080b087224 */ /* 0x000fca00078e0206 */
[----:B------:R-:W-:Y:S02]  /*0210*/  ISETP.GT.U32.AND P1, PT, R11, R8, PT ;  /* 0x000000080b00720c */ /* 0x000fe40003f24070 */
[----:B-1----:R-:W1:Y:S08]  /*0220*/  MUFU.RCP R13, R13 ;  /* 0x0000000d000d7308 */ /* 0x002e700000001000 */
[----:B----4-:R-:W4:Y:S03]  /*0230*/  MUFU.RCP R14, R14 ;  /* 0x0000000e000e7308 */ /* 0x010f260000001000 */
[----:B------:R-:W-:Y:S01]  /*0240*/  @!P1 IMAD.IADD R8, R8, 0x1, -R11 ;  /* 0x0000000108089824 */ /* 0x000fe200078e0a0b */
[----:B------:R-:W-:-:S02]  /*0250*/  @!P1 IADD3 R12, PT, PT, R12, 0x1, RZ ;  /* 0x000000010c0c9810 */ /* 0x000fc40007ffe0ff */
[----:B------:R-:W-:Y:S02]  /*0260*/  ISETP.NE.AND P1, PT, R3, RZ, PT ;  /* 0x000000ff0300720c */ /* 0x000fe40003f25270 */
[----:B------:R-:W-:Y:S02]  /*0270*/  ISETP.GE.U32.AND P0, PT, R8, R11, PT ;  /* 0x0000000b0800720c */ /* 0x000fe40003f06070 */
[----:B-1----:R-:W-:Y:S02]  /*0280*/  IADD3 R10, PT, PT, R13, 0xffffffe, RZ ;  /* 0x0ffffffe0d0a7810 */ /* 0x002fe40007ffe0ff */
[----:B------:R-:W-:Y:S02]  /*0290*/  LOP3.LUT R8, R0, R3, RZ, 0x3c, !PT ;  /* 0x0000000300087212 */ /* 0x000fe400078e3cff */
[----:B------:R1:W5:Y:S02]  /*02a0*/  F2I.FTZ.U32.TRUNC.NTZ R11, R10 ;  /* 0x0000000a000b7305 */ /* 0x000364000021f000 */
[----:B------:R-:W-:Y:S01]  /*02b0*/  ISETP.GE.AND P2, PT, R8, RZ, PT ;  /* 0x000000ff0800720c */ /* 0x000fe20003f46270 */
[----:B----4-:R-:W-:-:S04]  /*02c0*/  VIADD R8, R14, 0xffffffe ;  /* 0x0ffffffe0e087836 */ /* 0x010fc80000000000 */
[----:B------:R-:W-:Y:S01]  /*02d0*/  @P0 VIADD R12, R12, 0x1 ;  /* 0x000000010c0c0836 */ /* 0x000fe20000000000 */
[----:B------:R-:W4:Y:S01]  /*02e0*/  F2I.FTZ.U32.TRUNC.NTZ R9, R8 ;  /* 0x0000000800097305 */ /* 0x000f22000021f000 */
[----:B-1----:R-:W-:Y:S01]  /*02f0*/  IMAD.MOV.U32 R10, RZ, RZ, RZ ;  /* 0x000000ffff0a7224 */ /* 0x002fe200078e00ff */
[----:B-----5:R-:W-:-:S05]  /*0300*/  IADD3 R13, PT, PT, RZ, -R11, RZ ;  /* 0x8000000bff0d7210 */ /* 0x020fca0007ffe0ff */
[----:B------:R-:W-:Y:S01]  /*0310*/  @!P2 IMAD.MOV R12, RZ, RZ, -R12 ;  /* 0x000000ffff0ca224 */ /* 0x000fe200078e0a0c */
[----:B------:R-:W-:Y:S01]  /*0320*/  @!P1 LOP3.LUT R12, RZ, R3, RZ, 0x33, !PT ;  /* 0x00000003ff0c9212 */ /* 0x000fe200078e33ff */
[----:B------:R-:W-:-:S03]  /*0330*/  IMAD R13, R13, R4, RZ ;  /* 0x000000040d0d7224 */ /* 0x000fc600078e02ff */
[----:B------:R-:W-:Y:S02]  /*0340*/  IABS R14, R12 ;  /* 0x0000000c000e7213 */ /* 0x000fe40000000000 */
[----:B----4-:R-:W-:Y:S01]  /*0350*/  IADD3 R8, PT, PT, RZ, -R9, RZ ;  /* 0x80000009ff087210 */ /* 0x010fe20007ffe0ff */
[----:B------:R-:W-:Y:S01]  /*0360*/  IMAD.HI.U32 R10, R11, R13, R10 ;  /* 0x0000000d0b0a7227 */ /* 0x000fe200078e000a */
[----:B------:R-:W-:Y:S02]  /*0370*/  MOV R13, R14 ;  /* 0x0000000e000d7202 */ /* 0x000fe40000000f00 */
[----:B------:R-:W-:Y:S01]  /*0380*/  IABS R14, R5 ;  /* 0x00000005000e7213 */ /* 0x000fe20000000000 */
[----:B------:R-:W-:Y:S01]  /*0390*/  IMAD R11, R8, R7, RZ ;  /* 0x00000007080b7224 */ /* 0x000fe200078e02ff */
[C---:B------:R-:W-:Y:S01]  /*03a0*/  ISETP.GE.AND P2, PT, R12.reuse, RZ, PT ;  /* 0x000000ff0c00720c */ /* 0x040fe20003f46270 */
[----:B------:R-:W-:Y:S01]  /*03b0*/  IMAD.MOV.U32 R8, RZ, RZ, RZ ;  /* 0x000000ffff087224 */ /* 0x000fe200078e00ff */
[----:B------:R-:W-:Y:S01]  /*03c0*/  IADD3 R12, PT, PT, -R12, RZ, RZ ;  /* 0x000000ff0c0c7210 */ /* 0x000fe20007ffe1ff */
[----:B------:R-:W-:-:S04]  /*03d0*/  IMAD.HI.U32 R10, R10, R13, RZ ;  /* 0x0000000d0a0a7227 */ /* 0x000fc800078e00ff */
[----:B------:R-:W-:Y:S01]  /*03e0*/  IMAD.HI.U32 R9, R9, R11, R8 ;  /* 0x0000000b09097227 */ /* 0x000fe200078e0008 */
[----:B------:R-:W-:-:S03]  /*03f0*/  IADD3 R8, PT, PT, RZ, -R14, RZ ;  /* 0x8000000eff087210 */ /* 0x000fc60007ffe0ff */
[----:B------:R-:W-:Y:S02]  /*0400*/  IMAD.MOV R10, RZ, RZ, -R10 ;  /* 0x000000ffff0a7224 */ /* 0x000fe400078e0a0a */
[----:B------:R-:W-:-:S04]  /*0410*/  IMAD.HI.U32 R11, R9, R6, RZ ;  /* 0x00000006090b7227 */ /* 0x000fc800078e00ff */
[C---:B------:R-:W-:Y:S02]  /*0420*/  IMAD R9, R4.reuse, R10, R13 ;  /* 0x0000000a04097224 */ /* 0x040fe400078e020d */
[----:B------:R-:W-:Y:S02]  /*0430*/  IMAD R6, R11, R8, R6 ;  /* 0x000000080b067224 */ /* 0x000fe400078e0206 */
[----:B------:R-:W-:Y:S01]  /*0440*/  IMAD R12, R3, R12, R0 ;  /* 0x0000000c030c7224 */ /* 0x000fe200078e0200 */
[----:B------:R-:W-:Y:S02]  /*0450*/  ISETP.GT.U32.AND P0, PT, R4, R9, PT ;  /* 0x000000090400720c */ /* 0x000fe40003f04070 */
[----:B------:R-:W-:-:S11]  /*0460*/  ISETP.GT.U32.AND P4, PT, R7, R6, PT ;  /* 0x000000060700720c */ /* 0x000fd60003f84070 */
[----:B------:R-:W-:Y:S02]  /*0470*/  @!P0 IADD3 R9, PT, PT, R9, -R4, RZ ;  /* 0x8000000409098210 */ /* 0x000fe40007ffe0ff */
[----:B------:R-:W-:Y:S01]  /*0480*/  @!P4 IMAD.IADD R6, R6, 0x1, -R7 ;  /* 0x000000010606c824 */ /* 0x000fe200078e0a07 */
[----:B------:R-:W-:Y:S02]  /*0490*/  @!P4 IADD3 R11, PT, PT, R11, 0x1, RZ ;  /* 0x000000010b0bc810 */ /* 0x000fe40007ffe0ff */
[----:B------:R-:W-:Y:S02]  /*04a0*/  ISETP.GT.U32.AND P0, PT, R4, R9, PT ;  /* 0x000000090400720c */ /* 0x000fe40003f04070 */
[----:B------:R-:W-:Y:S02]  /*04b0*/  ISETP.GE.U32.AND P1, PT, R6, R7, PT ;  /* 0x000000070600720c */ /* 0x000fe40003f26070 */
[----:B------:R-:W-:Y:S02]  /*04c0*/  LOP3.LUT R6, R0, R5, RZ, 0x3c, !PT ;  /* 0x0000000500067212 */ /* 0x000fe400078e3cff */
[----:B------:R-:W-:-:S02]  /*04d0*/  ISETP.NE.AND P4, PT, R2, RZ, PT ;  /* 0x000000ff0200720c */ /* 0x000fc40003f85270 */
[----:B------:R-:W-:Y:S02]  /*04e0*/  ISETP.GE.AND P3, PT, R6, RZ, PT ;  /* 0x000000ff0600720c */ /* 0x000fe40003f66270 */
[----:B------:R-:W1:Y:S03]  /*04f0*/  LDC.64 R6, c[0x0][0x380] ;  /* 0x0000e000ff067b82 */ /* 0x000e660000000a00 */
[----:B------:R-:W-:Y:S01]  /*0500*/  @!P0 IMAD.IADD R9, R9, 0x1, -R4 ;  /* 0x0000000109098824 */ /* 0x000fe200078e0a04 */
[----:B------:R-:W-:Y:S02]  /*0510*/  ISETP.NE.AND P0, PT, R5, RZ, PT ;  /* 0x000000ff0500720c */ /* 0x000fe40003f05270 */
[----:B------:R-:W-:Y:S01]  /*0520*/  @P1 IADD3 R11, PT, PT, R11, 0x1, RZ ;  /* 0x000000010b0b1810 */ /* 0x000fe20007ffe0ff */
[----:B------:R-:W-:Y:S02]  /*0530*/  @!P2 IMAD.MOV R9, RZ, RZ, -R9 ;  /* 0x000000ffff09a224 */ /* 0x000fe400078e0a09 */
[----:B------:R-:W-:-:S02]  /*0540*/  @!P4 LOP3.LUT R9, RZ, R2, RZ, 0x33, !PT ;  /* 0x00000002ff09c212 */ /* 0x000fc400078e33ff */
[----:B------:R-:W-:-:S03]  /*0550*/  @!P3 IADD3 R11, PT, PT, -R11, RZ, RZ ;  /* 0x000000ff0b0bb210 */ /* 0x000fc60007ffe1ff */
[----:B0-----:R-:W-:-:S03]  /*0560*/  VIADD R2, R9, UR6 ;  /* 0x0000000609027c36 */ /* 0x001fc60008000000 */
[----:B------:R-:W-:Y:S02]  /*0570*/  @!P0 LOP3.LUT R11, RZ, R5, RZ, 0x33, !PT ;  /* 0x00000005ff0b8212 */ /* 0x000fe400078e33ff */
[----:B------:R-:W0:Y:S03]  /*0580*/  LDC.64 R4, c[0x0][0x388] ;  /* 0x0000e200ff047b82 */ /* 0x000e260000000a00 */
[----:B--2---:R-:W-:-:S04]  /*0590*/  IMAD R2, R11, UR7, R2 ;  /* 0x000000070b027c24 */ /* 0x004fc8000f8e0202 */
[----:B------:R-:W-:-:S04]  /*05a0*/  IMAD R3, R2, R3, R12 ;  /* 0x0000000302037224 */ /* 0x000fc800078e020c */
[----:B-1----:R-:W-:-:S06]  /*05b0*/  IMAD.WIDE R2, R3, 0x4, R6 ;  /* 0x0000000403027825 */ /* 0x002fcc00078e0206 */
[----:B---3--:R-:W2:Y:S01]  /*05c0*/  LDG.E.CONSTANT R3, desc[UR4][R2.64] ;  /* 0x0000000402037981 */ /* 0x008ea2000c1e9900 */
[----:B0-----:R-:W-:-:S05]  /*05d0*/  IMAD.WIDE R4, R0, 0x4, R4 ;  /* 0x0000000400047825 */ /* 0x001fca00078e0204 */
[----:B--2---:R-:W-:Y:S01]  /*05e0*/  STG.E desc[UR4][R4.64], R3 ;  /* 0x0000000304007986 */ /* 0x004fe2000c101904 */
[----:B------:R-:W-:Y:S05]  /*05f0*/  EXIT ;  /* 0x000000000000794d */ /* 0x000fea0003800000 */
.L_x_50:
        /* <DEDUP_REMOVED lines=16> */
.L_x_107:


//--------------------- .text._ZN8pygpukit3ops2nn23concat_axis1_f32_kernelEPKfS3_Pfiiii --------------------------
	.section	.text._ZN8pygpukit3ops2nn23concat_axis1_f32_kernelEPKfS3_Pfiiii,"ax",@progbits
	.align	128
        .global         _ZN8pygpukit3ops2nn23concat_axis1_f32_kernelEPKfS3_Pfiiii
        .type           _ZN8pygpukit3ops2nn23concat_axis1_f32_kernelEPKfS3_Pfiiii,@function
        .size           _ZN8pygpukit3ops2nn23concat_axis1_f32_kernelEPKfS3_Pfiiii,(.L_x_108 - _ZN8pygpukit3ops2nn23concat_axis1_f32_kernelEPKfS3_Pfiiii)
        .other          _ZN8pygpukit3ops2nn23concat_axis1_f32_kernelEPKfS3_Pfiiii,@"STO_CUDA_ENTRY STV_DEFAULT"
_ZN8pygpukit3ops2nn23concat_axis1_f32_kernelEPKfS3_Pfiiii:
.text._ZN8pygpukit3ops2nn23concat_axis1_f32_kernelEPKfS3_Pfiiii:
[----:B------:R-:W-:Y:S01]  /*0000*/  LDC R1, c[0x0][0x37c] ;  /* 0x0000df00ff017b82 */ /* 0x000fe20000000800 */
[----:B------:R-:W0:Y:S07]  /*0010*/  S2R R5, SR_TID.X ;  /* 0x0000000000057919 */ /* 0x000e2e0000002100 */
[----:B------:R-:W1:Y:S01]  /*0020*/  LDC.64 R2, c[0x0][0x3a0] ;  /* 0x0000e800ff027b82 */ /* 0x000e620000000a00 */
[----:B------:R-:W1:Y:S07]  /*0030*/  LDCU.64 UR6, c[0x0][0x398] ;  /* 0x00007300ff0677ac */ /* 0x000e6e0008000a00 */
[----:B------:R-:W0:Y:S08]  /*0040*/  S2UR UR4, SR_CTAID.X ;  /* 0x00000000000479c3 */ /* 0x000e300000002500 */
[----:B------:R-:W0:Y:S01]  /*0050*/  LDC R0, c[0x0][0x360] ;  /* 0x0000d800ff007b82 */ /* 0x000e220000000800 */
[----:B-1----:R-:W-:-:S04]  /*0060*/  VIADD R4, R2, UR7 ;  /* 0x0000000702047c36 */ /* 0x002fc80008000000 */
[----:B------:R-:W-:Y:S02]  /*0070*/  IMAD R6, R4, UR6, RZ ;  /* 0x0000000604067c24 */ /* 0x000fe4000f8e02ff */
[----:B0-----:R-:W-:Y:S02]  /*0080*/  IMAD R0, R0, UR4, R5 ;  /* 0x0000000400007c24 */ /* 0x001fe4000f8e0205 */
[----:B------:R-:W-:-:S05]  /*0090*/  IMAD R5, R6, R3, RZ ;  /* 0x0000000306057224 */ /* 0x000fca00078e02ff */
[----:B------:R-:W-:-:S13]  /*00a0*/  ISETP.GE.AND P0, PT, R0, R5, PT ;  /* 0x000000050000720c */ /* 0x000fda0003f06270 */
[----:B------:R-:W-:Y:S05]  /*00b0*/  @P0 EXIT ;  /* 0x000000000000094d */ /* 0x000fea0003800000 */
[-C--:B------:R-:W-:Y:S01]  /*00c0*/  IABS R13, R3.reuse ;  /* 0x00000003000d7213 */ /* 0x080fe20000000000 */
[----:B------:R-:W-:Y:S01]  /*00d0*/  IMAD R5, R4, R3, RZ ;  /* 0x0000000304057224 */ /* 0x000fe200078e02ff */
[----:B------:R-:W-:Y:S01]  /*00e0*/  IABS R10, R4 ;  /* 0x00000004000a7213 */ /* 0x000fe20000000000 */
[----:B------:R-:W0:Y:S01]  /*00f0*/  LDCU.64 UR4, c[0x0][0x358] ;  /* 0x00006b00ff0477ac */ /* 0x000e220008000a00 */
[----:B------:R-:W1:Y:S02]  /*0100*/  I2F.RP R8, R13 ;  /* 0x0000000d00087306 */ /* 0x000e640000209400 */
[----:B------:R-:W-:-:S05]  /*0110*/  IABS R17, R5 ;  /* 0x0000000500117213 */ /* 0x000fca0000000000 */
[----:B------:R-:W-:Y:S01]  /*0120*/  IMAD.MOV R17, RZ, RZ, -R17 ;  /* 0x000000ffff117224 */ /* 0x000fe200078e0a11 */
[----:B-1----:R-:W1:Y:S02]  /*0130*/  MUFU.RCP R8, R8 ;  /* 0x0000000800087308 */ /* 0x002e640000001000 */
[----:B-1----:R-:W-:Y:S02]  /*0140*/  IADD3 R7, PT, PT, R8, 0xffffffe, RZ ;  /* 0x0ffffffe08077810 */ /* 0x002fe40007ffe0ff */
[----:B------:R-:W-:-:S04]  /*0150*/  IABS R8, R0 ;  /* 0x0000000000087213 */ /* 0x000fc80000000000 */
[----:B------:R-:W1:Y:S02]  /*0160*/  F2I.FTZ.U32.TRUNC.NTZ R7, R7 ;  /* 0x0000000700077305 */ /* 0x000e64000021f000 */
[----:B-1----:R-:W-:-:S04]  /*0170*/  IMAD.MOV R6, RZ, RZ, -R7 ;  /* 0x000000ffff067224 */ /* 0x002fc800078e0a07 */
[----:B------:R-:W-:Y:S02]  /*0180*/  IMAD R9, R6, R13, RZ ;  /* 0x0000000d06097224 */ /* 0x000fe400078e02ff */
[----:B------:R-:W-:-:S05]  /*0190*/  HFMA2 R6, -RZ, RZ, 0, 0 ;  /* 0x00000000ff067431 */ /* 0x000fca00000001ff */
[----:B------:R-:W-:Y:S01]  /*01a0*/  IMAD.HI.U32 R9, R7, R9, R6 ;  /* 0x0000000907097227 */ /* 0x000fe200078e0006 */
[----:B------:R-:W-:-:S03]  /*01b0*/  IABS R7, R5 ;  /* 0x0000000500077213 */ /* 0x000fc60000000000 */
[----:B------:R-:W-:Y:S01]  /*01c0*/  IMAD.MOV.U32 R6, RZ, RZ, R10 ;  /* 0x000000ffff067224 */ /* 0x000fe200078e000a */
[----:B------:R-:W1:Y:S01]  /*01d0*/  I2F.RP R14, R7 ;  /* 0x00000007000e7306 */ /* 0x000e620000209400 */
[----:B------:R-:W-:-:S05]  /*01e0*/  IMAD.HI.U32 R9, R9, R8, RZ ;  /* 0x0000000809097227 */ /* 0x000fca00078e00ff */
[----:B------:R-:W-:Y:S02]  /*01f0*/  IADD3 R10, PT, PT, -R9, RZ, RZ ;  /* 0x000000ff090a7210 */ /* 0x000fe40007ffe1ff */
[----:B------:R-:W2:Y:S03]  /*0200*/  I2F.RP R12, R6 ;  /* 0x00000006000c7306 */ /* 0x000ea60000209400 */
[----:B------:R-:W-:-:S05]  /*0210*/  IMAD R10, R13, R10, R8 ;  /* 0x0000000a0d0a7224 */ /* 0x000fca00078e0208 */
[----:B------:R-:W-:Y:S01]  /*0220*/  ISETP.GT.U32.AND P1, PT, R13, R10, PT ;  /* 0x0000000a0d00720c */ /* 0x000fe20003f24070 */
[----:B-1----:R-:W1:Y:S08]  /*0230*/  MUFU.RCP R14, R14 ;  /* 0x0000000e000e7308 */ /* 0x002e700000001000 */
[----:B--2---:R-:W2:Y:S04]  /*0240*/  MUFU.RCP R12, R12 ;  /* 0x0000000c000c7308 */ /* 0x004ea80000001000 */
[----:B------:R-:W-:Y:S01]  /*0250*/  @!P1 IMAD.IADD R10, R10, 0x1, -R13 ;  /* 0x000000010a0a9824 */ /* 0x000fe200078e0a0d */
[----:B------:R-:W-:-:S02]  /*0260*/  @!P1 IADD3 R9, PT, PT, R9, 0x1, RZ ;  /* 0x0000000109099810 */ /* 0x000fc40007ffe0ff */
[----:B------:R-:W-:Y:S02]  /*0270*/  ISETP.NE.AND P1, PT, R3, RZ, PT ;  /* 0x000000ff0300720c */ /* 0x000fe40003f25270 */
[----:B------:R-:W-:Y:S01]  /*0280*/  ISETP.GE.U32.AND P0, PT, R10, R13, PT ;  /* 0x0000000d0a00720c */ /* 0x000fe20003f06070 */
[----:B-1----:R-:W-:Y:S01]  /*0290*/  VIADD R13, R14, 0xffffffe ;  /* 0x0ffffffe0e0d7836 */ /* 0x002fe20000000000 */
[----:B------:R-:W-:Y:S02]  /*02a0*/  LOP3.LUT R10, R0, R3, RZ, 0x3c, !PT ;  /* 0x00000003000a7212 */ /* 0x000fe400078e3cff */
[----:B------:R-:W-:Y:S02]  /*02b0*/  IABS R14, R4 ;  /* 0x00000004000e7213 */ /* 0x000fe40000000000 */
[----:B------:R-:W-:Y:S01]  /*02c0*/  ISETP.GE.AND P2, PT, R10, RZ, PT ;  /* 0x000000ff0a00720c */ /* 0x000fe20003f46270 */
[----:B------:R-:W1:Y:S01]  /*02d0*/  F2I.FTZ.U32.TRUNC.NTZ R13, R13 ;  /* 0x0000000d000d7305 */ /* 0x000e62000021f000 */
[----:B--2---:R-:W-:Y:S01]  /*02e0*/  IADD3 R11, PT, PT, R12, 0xffffffe, RZ ;  /* 0x0ffffffe0c0b7810 */ /* 0x004fe20007ffe0ff */
[----:B------:R-:W-:Y:S01]  /*02f0*/  IMAD.MOV.U32 R10, RZ, RZ, RZ ;  /* 0x000000ffff0a7224 */ /* 0x000fe200078e00ff */
[----:B------:R-:W-:-:S03]  /*0300*/  IADD3 R14, PT, PT, RZ, -R14, RZ ;  /* 0x8000000eff0e7210 */ /* 0x000fc60007ffe0ff */
[----:B------:R-:W-:Y:S02]  /*0310*/  @P0 VIADD R9, R9, 0x1 ;  /* 0x0000000109090836 */ /* 0x000fe40000000000 */
[----:B------:R-:W2:Y:S04]  /*0320*/  F2I.FTZ.U32.TRUNC.NTZ R11, R11 ;  /* 0x0000000b000b7305 */ /* 0x000ea8000021f000 */
[----:B------:R-:W-:Y:S01]  /*0330*/  @!P2 IMAD.MOV R9, RZ, RZ, -R9 ;  /* 0x000000ffff09a224 */ /* 0x000fe200078e0a09 */
[----:B------:R-:W-:Y:S02]  /*0340*/  @!P1 LOP3.LUT R9, RZ, R3, RZ, 0x33, !PT ;  /* 0x00000003ff099212 */ /* 0x000fe400078e33ff */
[----:B-1----:R-:W-:Y:S02]  /*0350*/  IADD3 R16, PT, PT, RZ, -R13, RZ ;  /* 0x8000000dff107210 */ /* 0x002fe40007ffe0ff */
[----:B------:R-:W-:-:S02]  /*0360*/  IABS R12, R9 ;  /* 0x00000009000c7213 */ /* 0x000fc40000000000 */
[C---:B------:R-:W-:Y:S02]  /*0370*/  ISETP.GE.AND P4, PT, R9.reuse, RZ, PT ;  /* 0x000000ff0900720c */ /* 0x040fe40003f86270 */
[----:B------:R-:W-:Y:S02]  /*0380*/  ISETP.NE.AND P1, PT, R4, RZ, PT ;  /* 0x000000ff0400720c */ /* 0x000fe40003f25270 */
[----:B--2---:R-:W-:Y:S02]  /*0390*/  IADD3 R15, PT, PT, RZ, -R11, RZ ;  /* 0x8000000bff0f7210 */ /* 0x004fe40007ffe0ff */
[----:B------:R-:W-:-:S03]  /*03a0*/  IADD3 R9, PT, PT, -R9, RZ, RZ ;  /* 0x000000ff09097210 */ /* 0x000fc60007ffe1ff */
[----:B------:R-:W-:Y:S02]  /*03b0*/  IMAD R15, R15, R6, RZ ;  /* 0x000000060f0f7224 */ /* 0x000fe400078e02ff */
[----:B------:R-:W-:Y:S02]  /*03c0*/  IMAD R9, R3, R9, R0 ;  /* 0x0000000903097224 */ /* 0x000fe400078e0200 */
[----:B------:R-:W-:-:S04]  /*03d0*/  IMAD.HI.U32 R10, R11, R15, R10 ;  /* 0x0000000f0b0a7227 */ /* 0x000fc800078e000a */
[----:B------:R-:W-:Y:S01]  /*03e0*/  IMAD.MOV.U32 R11, RZ, RZ, R12 ;  /* 0x000000ffff0b7224 */ /* 0x000fe200078e000c */
[----:B------:R-:W-:Y:S01]  /*03f0*/  MOV R12, RZ ;  /* 0x000000ff000c7202 */ /* 0x000fe20000000f00 */
[----:B------:R-:W-:Y:S02]  /*0400*/  IMAD R15, R16, R7, RZ ;  /* 0x00000007100f7224 */ /* 0x000fe400078e02ff */
[----:B------:R-:W-:-:S04]  /*0410*/  IMAD.HI.U32 R10, R10, R11, RZ ;  /* 0x0000000b0a0a7227 */ /* 0x000fc800078e00ff */
[----:B------:R-:W-:Y:S01]  /*0420*/  IMAD R11, R10, R14, R11 ;  /* 0x0000000e0a0b7224 */ /* 0x000fe200078e020b */
[----:B------:R-:W-:Y:S01]  /*0430*/  MOV R10, R17 ;  /* 0x00000011000a7202 */ /* 0x000fe20000000f00 */
[----:B------:R-:W-:-:S03]  /*0440*/  IMAD.HI.U32 R13, R13, R15, R12 ;  /* 0x0000000f0d0d7227 */ /* 0x000fc600078e000c */
[----:B------:R-:W-:-:S03]  /*0450*/  ISETP.GT.U32.AND P0, PT, R6, R11, PT ;  /* 0x0000000b0600720c */ /* 0x000fc60003f04070 */
[----:B------:R-:W-:-:S04]  /*0460*/  IMAD.HI.U32 R13, R13, R8, RZ ;  /* 0x000000080d0d7227 */ /* 0x000fc800078e00ff */
[----:B------:R-:W-:-:S05]  /*0470*/  IMAD R8, R13, R10, R8 ;  /* 0x0000000a0d087224 */ /* 0x000fca00078e0208 */
[----:B------:R-:W-:Y:S01]  /*0480*/  ISETP.GT.U32.AND P3, PT, R7, R8, PT ;  /* 0x000000080700720c */ /* 0x000fe20003f64070 */
[----:B------:R-:W-:-:S05]  /*0490*/  @!P0 IMAD.IADD R11, R11, 0x1, -R6 ;  /* 0x000000010b0b8824 */ /* 0x000fca00078e0a06 */
[----:B------:R-:W-:-:S07]  /*04a0*/  ISETP.GT.U32.AND P0, PT, R6, R11, PT ;  /* 0x0000000b0600720c */ /* 0x000fce0003f04070 */
[-C--:B------:R-:W-:Y:S02]  /*04b0*/  @!P3 IADD3 R8, PT, PT, R8, -R7.reuse, RZ ;  /* 0x800000070808b210 */ /* 0x080fe40007ffe0ff */
[----:B------:R-:W-:Y:S02]  /*04c0*/  @!P3 IADD3 R13, PT, PT, R13, 0x1, RZ ;  /* 0x000000010d0db810 */ /* 0x000fe40007ffe0ff */
[----:B------:R-:W-:Y:S02]  /*04d0*/  ISETP.GE.U32.AND P2, PT, R8, R7, PT ;  /* 0x000000070800720c */ /* 0x000fe40003f46070 */
[----:B------:R-:W-:Y:S01]  /*04e0*/  @!P0 IMAD.IADD R11, R11, 0x1, -R6 ;  /* 0x000000010b0b8824 */ /* 0x000fe200078e0a06 */
[----:B------:R-:W-:Y:S02]  /*04f0*/  LOP3.LUT R6, R0, R5, RZ, 0x3c, !PT ;  /* 0x0000000500067212 */ /* 0x000fe400078e3cff */
[----:B------:R-:W-:Y:S01]  /*0500*/  ISETP.NE.AND P3, PT, R5, RZ, PT ;  /* 0x000000ff0500720c */ /* 0x000fe20003f65270 */
[----:B------:R-:W-:Y:S01]  /*0510*/  @!P4 IMAD.MOV R11, RZ, RZ, -R11 ;  /* 0x000000ffff0bc224 */ /* 0x000fe200078e0a0b */
[----:B------:R-:W-:-:S02]  /*0520*/  @!P1 LOP3.LUT R11, RZ, R4, RZ, 0x33, !PT ;  /* 0x00000004ff0b9212 */ /* 0x000fc400078e33ff */
[----:B------:R-:W-:Y:S02]  /*0530*/  ISETP.GE.AND P0, PT, R6, RZ, PT ;  /* 0x000000ff0600720c */ /* 0x000fe40003f06270 */
[----:B------:R-:W-:Y:S02]  /*0540*/  ISETP.GE.AND P1, PT, R11, UR7, PT ;  /* 0x000000070b007c0c */ /* 0x000fe4000bf26270 */
[----:B------:R-:W-:-:S09]  /*0550*/  @P2 IADD3 R13, PT, PT, R13, 0x1, RZ ;  /* 0x000000010d0d2810 */ /* 0x000fd20007ffe0ff */
[----:B------:R-:W-:Y:S01]  /*0560*/  @!P0 IMAD.MOV R13, RZ, RZ, -R13 ;  /* 0x000000ffff0d8224 */ /* 0x000fe200078e0a0d */
[----:B------:R-:W-:Y:S01]  /*0570*/  @!P3 LOP3.LUT R13, RZ, R5, RZ, 0x33, !PT ;  /* 0x00000005ff0db212 */ /* 0x000fe200078e33ff */
[----:B0-----:R-:W-:Y:S06]  /*0580*/  @P1 BRA `(.L_x_51) ;  /* 0x0000000000241947 */ /* 0x001fec0003800000 */
[----:B------:R-:W0:Y:S01]  /*0590*/  LDC.64 R4, c[0x0][0x380] ;  /* 0x0000e000ff047b82 */ /* 0x000e220000000a00 */
        /* <DEDUP_REMOVED lines=8> */
.L_x_51:
[----:B------:R-:W0:Y:S01]  /*0620*/  LDC.64 R4, c[0x0][0x388] ;  /* 0x0000e200ff047b82 */ /* 0x000e220000000a00 */
[----:B------:R-:W-:-:S04]  /*0630*/  VIADD R7, R11, -UR7 ;  /* 0x800000070b077c36 */ /* 0x000fc80008000000 */
        /* <DEDUP_REMOVED lines=8> */
.L_x_52:
        /* <DEDUP_REMOVED lines=12> */
.L_x_108:


//--------------------- .text._ZN8pygpukit3ops2nn23scale_tensor_f32_kernelEPKfPffi --------------------------
	.section	.text._ZN8pygpukit3ops2nn23scale_tensor_f32_kernelEPKfPffi,"ax",@progbits
	.align	128
        .global         _ZN8pygpukit3ops2nn23scale_tensor_f32_kernelEPKfPffi
        .type           _ZN8pygpukit3ops2nn23scale_tensor_f32_kernelEPKfPffi,@function
        .size           _ZN8pygpukit3ops2nn23scale_tensor_f32_kernelEPKfPffi,(.L_x_109 - _ZN8pygpukit3ops2nn23scale_tensor_f32_kernelEPKfPffi)
        .other          _ZN8pygpukit3ops2nn23scale_tensor_f32_kernelEPKfPffi,@"STO_CUDA_ENTRY STV_DEFAULT"
_ZN8pygpukit3ops2nn23scale_tensor_f32_kernelEPKfPffi:
.text._ZN8pygpukit3ops2nn23scale_tensor_f32_kernelEPKfPffi:
[----:B------:R-:W-:Y:S01]  /*0000*/  LDC R1, c[0x0][0x37c] ;  /* 0x0000df00ff017b82 */ /* 0x000fe20000000800 */
[----:B------:R-:W0:Y:S07]  /*0010*/  S2R R0, SR_TID.X ;  /* 0x0000000000007919 */ /* 0x000e2e0000002100 */
[----:B------:R-:W0:Y:S01]  /*0020*/  S2UR UR4, SR_CTAID.X ;  /* 0x00000000000479c3 */ /* 0x000e220000002500 */
[----:B------:R-:W1:Y:S07]  /*0030*/  LDCU UR5, c[0x0][0x394] ;  /* 0x00007280ff0577ac */ /* 0x000e6e0008000800 */
[----:B------:R-:W0:Y:S02]  /*0040*/  LDC R7, c[0x0][0x360] ;  /* 0x0000d800ff077b82 */ /* 0x000e240000000800 */
[----:B0-----:R-:W-:-:S05]  /*0050*/  IMAD R7, R7, UR4, R0 ;  /* 0x0000000407077c24 */ /* 0x001fca000f8e0200 */
[----:B-1----:R-:W-:-:S13]  /*0060*/  ISETP.GE.AND P0, PT, R7, UR5, PT ;  /* 0x0000000507007c0c */ /* 0x002fda000bf06270 */
[----:B------:R-:W-:Y:S05]  /*0070*/  @P0 EXIT ;  /* 0x000000000000094d */ /* 0x000fea0003800000 */
[----:B------:R-:W0:Y:S01]  /*0080*/  LDC.64 R2, c[0x0][0x380] ;  /* 0x0000e000ff027b82 */ /* 0x000e220000000a00 */
[----:B------:R-:W1:Y:S01]  /*0090*/  LDCU.64 UR4, c[0x0][0x358] ;  /* 0x00006b00ff0477ac */ /* 0x000e620008000a00 */
[----:B------:R-:W2:Y:S06]  /*00a0*/  LDCU UR6, c[0x0][0x390] ;  /* 0x00007200ff0677ac */ /* 0x000eac0008000800 */
[----:B------:R-:W3:Y:S01]  /*00b0*/  LDC.64 R4, c[0x0][0x388] ;  /* 0x0000e200ff047b82 */ /* 0x000ee20000000a00 */
[----:B0-----:R-:W-:-:S06]  /*00c0*/  IMAD.WIDE R2, R7, 0x4, R2 ;  /* 0x0000000407027825 */ /* 0x001fcc00078e0202 */
[----:B-1----:R-:W2:Y:S01]  /*00d0*/  LDG.E.CONSTANT R2, desc[UR4][R2.64] ;  /* 0x0000000402027981 */ /* 0x002ea2000c1e9900 */
[----:B---3--:R-:W-:-:S04]  /*00e0*/  IMAD.WIDE R4, R7, 0x4, R4 ;  /* 0x0000000407047825 */ /* 0x008fc800078e0204 */
[----:B--2---:R-:W-:-:S05]  /*00f0*/  FMUL R7, R2, UR6 ;  /* 0x0000000602077c20 */ /* 0x004fca0008400000 */
[----:B------:R-:W-:Y:S01]  /*0100*/  STG.E desc[UR4][R4.64], R7 ;  /* 0x0000000704007986 */ /* 0x000fe2000c101904 */
[----:B------:R-:W-:Y:S05]  /*0110*/  EXIT ;  /* 0x000000000000794d */ /* 0x000fea0003800000 */
.L_x_53:
        /* <DEDUP_REMOVED lines=14> */
.L_x_109:


//--------------------- .text._ZN8pygpukit3ops2nn33gated_residual_inplace_f32_kernelEPfPKfS4_iii --------------------------
	.section	.text._ZN8pygpukit3ops2nn33gated_residual_inplace_f32_kernelEPfPKfS4_iii,"ax",@progbits
	.align	128
        .global         _ZN8pygpukit3ops2nn33gated_residual_inplace_f32_kernelEPfPKfS4_iii
        .type           _ZN8pygpukit3ops2nn33gated_residual_inplace_f32_kernelEPfPKfS4_iii,@function
        .size           _ZN8pygpukit3ops2nn33gated_residual_inplace_f32_kernelEPfPKfS4_iii,(.L_x_110 - _ZN8pygpukit3ops2nn33gated_residual_inplace_f32_kernelEPfPKfS4_iii)
        .other          _ZN8pygpukit3ops2nn33gated_residual_inplace_f32_kernelEPfPKfS4_iii,@"STO_CUDA_ENTRY STV_DEFAULT"
_ZN8pygpukit3ops2nn33gated_residual_inplace_f32_kernelEPfPKfS4_iii:
.text._ZN8pygpukit3ops2nn33gated_residual_inplace_f32_kernelEPfPKfS4_iii:
        /* <DEDUP_REMOVED lines=37> */
[----:B------:R-:W-:Y:S02]  /*0250*/  IMAD.HI.U32 R12, R8, R11, RZ ;  /* 0x0000000b080c7227 */ /* 0x000fe400078e00ff */
[----:B------:R-:W1:Y:S02]  /*0260*/  LDC.64 R8, c[0x0][0x380] ;  /* 0x0000e000ff087b82 */ /* 0x000e640000000a00 */
[--C-:B------:R-:W-:Y:S01]  /*0270*/  IMAD R6, R12, R7, R11.reuse ;  /* 0x000000070c067224 */ /* 0x100fe200078e020b */
[----:B------:R-:W-:Y:S01]  /*0280*/  LOP3.LUT R7, R0, R3, RZ, 0x3c, !PT ;  /* 0x0000000300077212 */ /* 0x000fe200078e3cff */
[----:B------:R-:W-:-:S03]  /*0290*/  IMAD R13, R4, R13, R11 ;  /* 0x0000000d040d7224 */ /* 0x000fc600078e020b */
[----:B------:R-:W-:Y:S01]  /*02a0*/  ISETP.GT.U32.AND P5, PT, R5, R6, PT ;  /* 0x000000060500720c */ /* 0x000fe20003fa4070 */
[----:B------:R-:W2:Y:S01]  /*02b0*/  LDC.64 R10, c[0x0][0x388] ;  /* 0x0000e200ff0a7b82 */ /* 0x000ea20000000a00 */
[----:B------:R-:W-:Y:S02]  /*02c0*/  ISETP.GT.U32.AND P0, PT, R4, R13, PT ;  /* 0x0000000d0400720c */ /* 0x000fe40003f04070 */
[----:B------:R-:W-:-:S09]  /*02d0*/  ISETP.GE.AND P2, PT, R7, RZ, PT ;  /* 0x000000ff0700720c */ /* 0x000fd20003f46270 */
[----:B------:R-:W-:Y:S02]  /*02e0*/  @!P5 IMAD.IADD R6, R6, 0x1, -R5 ;  /* 0x000000010606d824 */ /* 0x000fe400078e0a05 */
[----:B------:R-:W-:Y:S01]  /*02f0*/  @!P0 IADD3 R13, PT, PT, R13, -R4, RZ ;  /* 0x800000040d0d8210 */ /* 0x000fe20007ffe0ff */
[----:B------:R-:W-:Y:S01]  /*0300*/  @!P5 VIADD R12, R12, 0x1 ;  /* 0x000000010c0cd836 */ /* 0x000fe20000000000 */
[----:B------:R-:W-:Y:S02]  /*0310*/  ISETP.NE.AND P0, PT, R2, RZ, PT ;  /* 0x000000ff0200720c */ /* 0x000fe40003f05270 */
[----:B------:R-:W-:Y:S02]  /*0320*/  ISETP.GE.U32.AND P4, PT, R6, R5, PT ;  /* 0x000000050600720c */ /* 0x000fe40003f86070 */
[----:B------:R-:W-:Y:S01]  /*0330*/  ISETP.GT.U32.AND P3, PT, R4, R13, PT ;  /* 0x0000000d0400720c */ /* 0x000fe20003f64070 */
[----:B------:R-:W3:Y:S01]  /*0340*/  LDC.64 R6, c[0x0][0x390] ;  /* 0x0000e400ff067b82 */ /* 0x000ee20000000a00 */
[----:B------:R-:W-:-:S09]  /*0350*/  ISETP.NE.AND P5, PT, R3, RZ, PT ;  /* 0x000000ff0300720c */ /* 0x000fd20003fa5270 */
[----:B------:R-:W-:Y:S02]  /*0360*/  @P4 IADD3 R12, PT, PT, R12, 0x1, RZ ;  /* 0x000000010c0c4810 */ /* 0x000fe40007ffe0ff */
[----:B------:R-:W-:Y:S02]  /*0370*/  @!P3 IMAD.IADD R13, R13, 0x1, -R4 ;  /* 0x000000010d0db824 */ /* 0x000fe400078e0a04 */
[----:B------:R-:W-:Y:S02]  /*0380*/  @!P2 IADD3 R12, PT, PT, -R12, RZ, RZ ;  /* 0x000000ff0c0ca210 */ /* 0x000fe40007ffe1ff */
[----:B------:R-:W-:Y:S01]  /*0390*/  @!P1 IMAD.MOV R13, RZ, RZ, -R13 ;  /* 0x000000ffff0d9224 */ /* 0x000fe200078e0a0d */
[----:B------:R-:W-:Y:S02]  /*03a0*/  @!P5 LOP3.LUT R12, RZ, R3, RZ, 0x33, !PT ;  /* 0x00000003ff0cd212 */ /* 0x000fe400078e33ff */
[----:B------:R-:W-:-:S05]  /*03b0*/  @!P0 LOP3.LUT R13, RZ, R2, RZ, 0x33, !PT ;  /* 0x00000002ff0d8212 */ /* 0x000fca00078e33ff */
[----:B------:R-:W-:Y:S02]  /*03c0*/  IMAD R5, R12, R2, R13 ;  /* 0x000000020c057224 */ /* 0x000fe400078e020d */
[----:B---3--:R-:W-:-:S04]  /*03d0*/  IMAD.WIDE R6, R0, 0x4, R6 ;  /* 0x0000000400067825 */ /* 0x008fc800078e0206 */
[----:B--2---:R-:W-:Y:S02]  /*03e0*/  IMAD.WIDE R4, R5, 0x4, R10 ;  /* 0x0000000405047825 */ /* 0x004fe400078e020a */
[----:B0-----:R-:W2:Y:S02]  /*03f0*/  LDG.E.CONSTANT R6, desc[UR6][R6.64] ;  /* 0x0000000606067981 */ /* 0x001ea4000c1e9900 */
[----:B-1----:R-:W-:Y:S02]  /*0400*/  IMAD.WIDE R2, R0, 0x4, R8 ;  /* 0x0000000400027825 */ /* 0x002fe400078e0208 */
[----:B------:R-:W2:Y:S04]  /*0410*/  LDG.E.CONSTANT R5, desc[UR6][R4.64] ;  /* 0x0000000604057981 */ /* 0x000ea8000c1e9900 */
[----:B------:R-:W2:Y:S02]  /*0420*/  LDG.E R0, desc[UR6][R2.64] ;  /* 0x0000000602007981 */ /* 0x000ea4000c1e1900 */
[----:B--2---:R-:W-:-:S05]  /*0430*/  FFMA R9, R5, R6, R0 ;  /* 0x0000000605097223 */ /* 0x004fca0000000000 */
[----:B------:R-:W-:Y:S01]  /*0440*/  STG.E desc[UR6][R2.64], R9 ;  /* 0x0000000902007986 */ /* 0x000fe2000c101906 */
[----:B------:R-:W-:Y:S05]  /*0450*/  EXIT ;  /* 0x000000000000794d */ /* 0x000fea0003800000 */
.L_x_54:
        /* <DEDUP_REMOVED lines=10> */
.L_x_110:


//--------------------- .text._ZN8pygpukit3ops2nn25gated_residual_f32_kernelEPKfS3_S3_Pfiii --------------------------
	.section	.text._ZN8pygpukit3ops2nn25gated_residual_f32_kernelEPKfS3_S3_Pfiii,"ax",@progbits
	.align	128
        .global         _ZN8pygpukit3ops2nn25gated_residual_f32_kernelEPKfS3_S3_Pfiii
        .type           _ZN8pygpukit3ops2nn25gated_residual_f32_kernelEPKfS3_S3_Pfiii,@function
        .size           _ZN8pygpukit3ops2nn25gated_residual_f32_kernelEPKfS3_S3_Pfiii,(.L_x_111 - _ZN8pygpukit3ops2nn25gated_residual_f32_kernelEPKfS3_S3_Pfiii)
        .other          _ZN8pygpukit3ops2nn25gated_residual_f32_kernelEPKfS3_S3_Pfiii,@"STO_CUDA_ENTRY STV_DEFAULT"
_ZN8pygpukit3ops2nn25gated_residual_f32_kernelEPKfS3_S3_Pfiii:
.text._ZN8pygpukit3ops2nn25gated_residual_f32_kernelEPKfS3_S3_Pfiii:
        /* <DEDUP_REMOVED lines=62> */
[C---:B--2---:R-:W-:Y:S02]  /*03e0*/  IMAD.WIDE R6, R0.reuse, 0x4, R10 ;  /* 0x0000000400067825 */ /* 0x044fe400078e020a */
[----:B0-----:R-:W2:Y:S02]  /*03f0*/  LDG.E.CONSTANT R2, desc[UR6][R2.64] ;  /* 0x0000000602027981 */ /* 0x001ea4000c1e9900 */
[----:B-1----:R-:W-:Y:S02]  /*0400*/  IMAD.WIDE R4, R5, 0x4, R8 ;  /* 0x0000000405047825 */ /* 0x002fe400078e0208 */
[----:B------:R-:W2:Y:S01]  /*0410*/  LDG.E.CONSTANT R6, desc[UR6][R6.64] ;  /* 0x0000000606067981 */ /* 0x000ea2000c1e9900 */
[----:B------:R-:W0:Y:S03]  /*0420*/  LDC.64 R8, c[0x0][0x398] ;  /* 0x0000e600ff087b82 */ /* 0x000e260000000a00 */
[----:B------:R-:W2:Y:S01]  /*0430*/  LDG.E.CONSTANT R5, desc[UR6][R4.64] ;  /* 0x0000000604057981 */ /* 0x000ea2000c1e9900 */
[----:B0-----:R-:W-:-:S04]  /*0440*/  IMAD.WIDE R8, R0, 0x4, R8 ;  /* 0x0000000400087825 */ /* 0x001fc800078e0208 */
[----:B--2---:R-:W-:-:S05]  /*0450*/  FFMA R11, R5, R6, R2 ;  /* 0x00000006050b7223 */ /* 0x004fca0000000002 */
[----:B------:R-:W-:Y:S01]  /*0460*/  STG.E desc[UR6][R8.64], R11 ;  /* 0x0000000b08007986 */ /* 0x000fe2000c101906 */
[----:B------:R-:W-:Y:S05]  /*0470*/  EXIT ;  /* 0x000000000000794d */ /* 0x000fea0003800000 */
.L_x_55:
        /* <DEDUP_REMOVED lines=16> */
.L_x_111:


//--------------------- .text._ZN8pygpukit3ops2nn19modulate_f32_kernelEPKfS3_S3_Pfiii --------------------------
	.section	.text._ZN8pygpukit3ops2nn19modulate_f32_kernelEPKfS3_S3_Pfiii,"ax",@progbits
	.align	128
        .global         _ZN8pygpukit3ops2nn19modulate_f32_kernelEPKfS3_S3_Pfiii
        .type           _ZN8pygpukit3ops2nn19modulate_f32_kernelEPKfS3_S3_Pfiii,@function
        .size           _ZN8pygpukit3ops2nn19modulate_f32_kernelEPKfS3_S3_Pfiii,(.L_x_112 - _ZN8pygpukit3ops2nn19modulate_f32_kernelEPKfS3_S3_Pfiii)
        .other          _ZN8pygpukit3ops2nn19modulate_f32_kernelEPKfS3_S3_Pfiii,@"STO_CUDA_ENTRY STV_DEFAULT"
_ZN8pygpukit3ops2nn19modulate_f32_kernelEPKfS3_S3_Pfiii:
.text._ZN8pygpukit3ops2nn19modulate_f32_kernelEPKfS3_S3_Pfiii:
        /* <DEDUP_REMOVED lines=11> */
[----:B------:R-:W-:Y:S01]  /*00b0*/  IABS R6, R2 ;  /* 0x0000000200067213 */ /* 0x000fe20000000000 */
[----:B------:R-:W-:Y:S01]  /*00c0*/  IMAD R3, R2, UR5, RZ ;  /* 0x0000000502037c24 */ /* 0x000fe2000f8e02ff */
[----:B------:R-:W-:Y:S01]  /*00d0*/  IABS R12, R0 ;  /* 0x00000000000c7213 */ /* 0x000fe20000000000 */
[----:B------:R-:W0:Y:S01]  /*00e0*/  LDCU.64 UR6, c[0x0][0x358] ;  /* 0x00006b00ff0677ac */ /* 0x000e220008000a00 */
[----:B------:R-:W1:Y:S02]  /*00f0*/  I2F.RP R10, R6 ;  /* 0x00000006000a7306 */ /* 0x000e640000209400 */
[----:B------:R-:W-:Y:S02]  /*0100*/  IABS R7, R3 ;  /* 0x0000000300077213 */ /* 0x000fe40000000000 */
[----:B------:R-:W-:-:S04]  /*0110*/  ISETP.NE.AND P4, PT, R3, RZ, PT ;  /* 0x000000ff0300720c */ /* 0x000fc80003f85270 */
[----:B------:R-:W2:Y:S08]  /*0120*/  I2F.RP R11, R7 ;  /* 0x00000007000b7306 */ /* 0x000eb00000209400 */
[----:B-1----:R-:W1:Y:S08]  /*0130*/  MUFU.RCP R10, R10 ;  /* 0x0000000a000a7308 */ /* 0x002e700000001000 */
[----:B--2---:R-:W2:Y:S01]  /*0140*/  MUFU.RCP R11, R11 ;  /* 0x0000000b000b7308 */ /* 0x004ea20000001000 */
[----:B-1----:R-:W-:-:S07]  /*0150*/  IADD3 R8, PT, PT, R10, 0xffffffe, RZ ;  /* 0x0ffffffe0a087810 */ /* 0x002fce0007ffe0ff */
[----:B------:R1:W3:Y:S01]  /*0160*/  F2I.FTZ.U32.TRUNC.NTZ R9, R8 ;  /* 0x0000000800097305 */ /* 0x0002e2000021f000 */
[----:B--2---:R-:W-:-:S07]  /*0170*/  VIADD R4, R11, 0xffffffe ;  /* 0x0ffffffe0b047836 */ /* 0x004fce0000000000 */
[----:B------:R2:W4:Y:S01]  /*0180*/  F2I.FTZ.U32.TRUNC.NTZ R5, R4 ;  /* 0x0000000400057305 */ /* 0x000522000021f000 */
[----:B-1----:R-:W-:Y:S01]  /*0190*/  IMAD.MOV.U32 R8, RZ, RZ, RZ ;  /* 0x000000ffff087224 */ /* 0x002fe200078e00ff */
[----:B---3--:R-:W-:Y:S01]  /*01a0*/  IADD3 R13, PT, PT, RZ, -R9, RZ ;  /* 0x80000009ff0d7210 */ /* 0x008fe20007ffe0ff */
[----:B--2---:R-:W-:-:S04]  /*01b0*/  IMAD.MOV.U32 R4, RZ, RZ, RZ ;  /* 0x000000ffff047224 */ /* 0x004fc800078e00ff */
[----:B------:R-:W-:Y:S01]  /*01c0*/  IMAD R13, R13, R6, RZ ;  /* 0x000000060d0d7224 */ /* 0x000fe200078e02ff */
[----:B----4-:R-:W-:-:S03]  /*01d0*/  IADD3 R10, PT, PT, RZ, -R5, RZ ;  /* 0x80000005ff0a7210 */ /* 0x010fc60007ffe0ff */
[----:B------:R-:W-:Y:S01]  /*01e0*/  IMAD.HI.U32 R9, R9, R13, R8 ;  /* 0x0000000d09097227 */ /* 0x000fe200078e0008 */
[----:B------:R-:W-:-:S03]  /*01f0*/  MOV R8, R10 ;  /* 0x0000000a00087202 */ /* 0x000fc60000000f00 */
[----:B------:R-:W-:-:S04]  /*0200*/  IMAD.MOV.U32 R13, RZ, RZ, R12 ;  /* 0x000000ffff0d7224 */ /* 0x000fc800078e000c */
[----:B------:R-:W-:-:S04]  /*0210*/  IMAD.HI.U32 R9, R9, R13, RZ ;  /* 0x0000000d09097227 */ /* 0x000fc800078e00ff */
[----:B------:R-:W-:Y:S01]  /*0220*/  IMAD R11, R8, R7, RZ ;  /* 0x00000007080b7224 */ /* 0x000fe200078e02ff */
[----:B------:R-:W-:Y:S02]  /*0230*/  IADD3 R9, PT, PT, -R9, RZ, RZ ;  /* 0x000000ff09097210 */ /* 0x000fe40007ffe1ff */
[----:B------:R-:W-:Y:S01]  /*0240*/  IABS R8, R3 ;  /* 0x0000000300087213 */ /* 0x000fe20000000000 */
[----:B------:R-:W-:-:S04]  /*0250*/  IMAD.HI.U32 R4, R5, R11, R4 ;  /* 0x0000000b05047227 */ /* 0x000fc800078e0004 */
[--C-:B------:R-:W-:Y:S02]  /*0260*/  IMAD R11, R6, R9, R13.reuse ;  /* 0x00000009060b7224 */ /* 0x100fe400078e020d */
[----:B------:R-:W-:Y:S02]  /*0270*/  IMAD.MOV R5, RZ, RZ, -R8 ;  /* 0x000000ffff057224 */ /* 0x000fe400078e0a08 */
[----:B------:R-:W-:Y:S01]  /*0280*/  IMAD.HI.U32 R10, R4, R13, RZ ;  /* 0x0000000d040a7227 */ /* 0x000fe200078e00ff */
[----:B------:R-:W-:Y:S01]  /*0290*/  ISETP.GT.U32.AND P0, PT, R6, R11, PT ;  /* 0x0000000b0600720c */ /* 0x000fe20003f04070 */
[----:B------:R-:W1:Y:S02]  /*02a0*/  LDC.64 R8, c[0x0][0x390] ;  /* 0x0000e400ff087b82 */ /* 0x000e640000000a00 */
[----:B------:R-:W-:-:S05]  /*02b0*/  IMAD R4, R10, R5, R13 ;  /* 0x000000050a047224 */ /* 0x000fca00078e020d */
[----:B------:R-:W-:-:S05]  /*02c0*/  ISETP.GT.U32.AND P3, PT, R7, R4, PT ;  /* 0x000000040700720c */ /* 0x000fca0003f64070 */
[----:B------:R-:W-:-:S04]  /*02d0*/  @!P0 IADD3 R11, PT, PT, R11, -R6, RZ ;  /* 0x800000060b0b8210 */ /* 0x000fc80007ffe0ff */
[----:B------:R-:W-:-:S04]  /*02e0*/  ISETP.GT.U32.AND P0, PT, R6, R11, PT ;  /* 0x0000000b0600720c */ /* 0x000fc80003f04070 */
[----:B------:R-:W-:Y:S01]  /*02f0*/  @!P3 IMAD.IADD R4, R4, 0x1, -R7 ;  /* 0x000000010404b824 */ /* 0x000fe200078e0a07 */
[----:B------:R-:W-:Y:S02]  /*0300*/  @!P3 IADD3 R10, PT, PT, R10, 0x1, RZ ;  /* 0x000000010a0ab810 */ /* 0x000fe40007ffe0ff */
[----:B------:R-:W-:Y:S02]  /*0310*/  ISETP.NE.AND P3, PT, R2, RZ, PT ;  /* 0x000000ff0200720c */ /* 0x000fe40003f65270 */
[----:B------:R-:W-:Y:S02]  /*0320*/  ISETP.GE.U32.AND P2, PT, R4, R7, PT ;  /* 0x000000070400720c */ /* 0x000fe40003f46070 */
[----:B------:R-:W-:Y:S02]  /*0330*/  LOP3.LUT R4, R0, R3, RZ, 0x3c, !PT ;  /* 0x0000000300047212 */ /* 0x000fe400078e3cff */
[----:B------:R-:W-:Y:S02]  /*0340*/  @!P0 IADD3 R11, PT, PT, R11, -R6, RZ ;  /* 0x800000060b0b8210 */ /* 0x000fe40007ffe0ff */
[----:B------:R-:W-:Y:S01]  /*0350*/  ISETP.GE.AND P1, PT, R4, RZ, PT ;  /* 0x000000ff0400720c */ /* 0x000fe20003f26270 */
[----:B------:R-:W2:Y:S01]  /*0360*/  LDC.64 R6, c[0x0][0x380] ;  /* 0x0000e000ff067b82 */ /* 0x000ea20000000a00 */
[----:B------:R-:W-:-:S05]  /*0370*/  ISETP.GE.AND P0, PT, R0, RZ, PT ;  /* 0x000000ff0000720c */ /* 0x000fca0003f06270 */
[----:B------:R-:W-:Y:S02]  /*0380*/  @P2 VIADD R10, R10, 0x1 ;  /* 0x000000010a0a2836 */ /* 0x000fe40000000000 */
[----:B------:R-:W3:Y:S04]  /*0390*/  LDC.64 R4, c[0x0][0x388] ;  /* 0x0000e200ff047b82 */ /* 0x000ee80000000a00 */
[----:B------:R-:W-:Y:S02]  /*03a0*/  @!P1 IADD3 R10, PT, PT, -R10, RZ, RZ ;  /* 0x000000ff0a0a9210 */ /* 0x000fe40007ffe1ff */
[----:B------:R-:W-:Y:S02]  /*03b0*/  @!P0 IADD3 R11, PT, PT, -R11, RZ, RZ ;  /* 0x000000ff0b0b8210 */ /* 0x000fe40007ffe1ff */
[----:B------:R-:W-:-:S02]  /*03c0*/  @!P4 LOP3.LUT R10, RZ, R3, RZ, 0x33, !PT ;  /* 0x00000003ff0ac212 */ /* 0x000fc400078e33ff */
[----:B------:R-:W-:-:S05]  /*03d0*/  @!P3 LOP3.LUT R11, RZ, R2, RZ, 0x33, !PT ;  /* 0x00000002ff0bb212 */ /* 0x000fca00078e33ff */
[----:B------:R-:W-:Y:S02]  /*03e0*/  IMAD R11, R10, R2, R11 ;  /* 0x000000020a0b7224 */ /* 0x000fe400078e020b */
[----:B--2---:R-:W-:-:S04]  /*03f0*/  IMAD.WIDE R2, R0, 0x4, R6 ;  /* 0x0000000400027825 */ /* 0x004fc800078e0206 */
[C---:B-1----:R-:W-:Y:S02]  /*0400*/  IMAD.WIDE R6, R11.reuse, 0x4, R8 ;  /* 0x000000040b067825 */ /* 0x042fe400078e0208 */
[----:B0-----:R-:W2:Y:S01]  /*0410*/  LDG.E.CONSTANT R2, desc[UR6][R2.64] ;  /* 0x0000000602027981 */ /* 0x001ea2000c1e9900 */
[----:B------:R-:W0:Y:S01]  /*0420*/  LDC.64 R8, c[0x0][0x398] ;  /* 0x0000e600ff087b82 */ /* 0x000e220000000a00 */
[----:B---3--:R-:W-:Y:S02]  /*0430*/  IMAD.WIDE R4, R11, 0x4, R4 ;  /* 0x000000040b047825 */ /* 0x008fe400078e0204 */
[----:B------:R-:W2:Y:S04]  /*0440*/  LDG.E.CONSTANT R7, desc[UR6][R6.64] ;  /* 0x0000000606077981 */ /* 0x000ea8000c1e9900 */
[----:B------:R-:W3:Y:S01]  /*0450*/  LDG.E.CONSTANT R4, desc[UR6][R4.64] ;  /* 0x0000000604047981 */ /* 0x000ee2000c1e9900 */
[----:B0-----:R-:W-:-:S04]  /*0460*/  IMAD.WIDE R8, R0, 0x4, R8 ;  /* 0x0000000400087825 */ /* 0x001fc800078e0208 */
[----:B---3--:R-:W-:-:S04]  /*0470*/  FADD R11, R4, 1 ;  /* 0x3f800000040b7421 */ /* 0x008fc80000000000 */
[----:B--2---:R-:W-:-:S05]  /*0480*/  FFMA R11, R2, R11, R7 ;  /* 0x0000000b020b7223 */ /* 0x004fca0000000007 */
[----:B------:R-:W-:Y:S01]  /*0490*/  STG.E desc[UR6][R8.64], R11 ;  /* 0x0000000b08007986 */ /* 0x000fe2000c101906 */
[----:B------:R-:W-:Y:S05]  /*04a0*/  EXIT ;  /* 0x000000000000794d */ /* 0x000fea0003800000 */
.L_x_56:
        /* <DEDUP_REMOVED lines=13> */
.L_x_112:


//--------------------- .text._ZN8pygpukit3ops2nn28layer_norm_simple_f32_kernelEPKfPfiif --------------------------
	.section	.text._ZN8pygpukit3ops2nn28layer_norm_simple_f32_kernelEPKfPfiif,"ax",@progbits
	.align	128
        .global         _ZN8pygpukit3ops2nn28layer_norm_simple_f32_kernelEPKfPfiif
        .type           _ZN8pygpukit3ops2nn28layer_norm_simple_f32_kernelEPKfPfiif,@function
        .size           _ZN8pygpukit3ops2nn28layer_norm_simple_f32_kernelEPKfPfiif,(.L_x_99 - _ZN8pygpukit3ops2nn28layer_norm_simple_f32_kernelEPKfPfiif)
        .other          _ZN8pygpukit3ops2nn28layer_norm_simple_f32_kernelEPKfPfiif,@"STO_CUDA_ENTRY STV_DEFAULT"
_ZN8pygpukit3ops2nn28layer_norm_simple_f32_kernelEPKfPfiif:
.text._ZN8pygpukit3ops2nn28layer_norm_simple_f32_kernelEPKfPfiif:
[----:B------:R-:W-:Y:S08]  /*0000*/  LDC R1, c[0x0][0x37c] ;  /* 0x0000df00ff017b82 */ /* 0x000ff00000000800 */
[----:B------:R-:W0:Y:S08]  /*0010*/  S2UR UR4, SR_CTAID.X ;  /* 0x00000000000479c3 */ /* 0x000e300000002500 */
[----:B------:R-:W0:Y:S02]  /*0020*/  LDC R0, c[0x0][0x390] ;  /* 0x0000e400ff007b82 */ /* 0x000e240000000800 */
[----:B0-----:R-:W-:-:S13]  /*0030*/  ISETP.LE.AND P0, PT, R0, UR4, PT ;  /* 0x0000000400007c0c */ /* 0x001fda000bf03270 */
[----:B------:R-:W-:Y:S05]  /*0040*/  @P0 EXIT ;  /* 0x000000000000094d */ /* 0x000fea0003800000 */
[----:B------:R-:W0:Y:S01]  /*0050*/  S2R R7, SR_TID.X ;  /* 0x0000000000077919 */ /* 0x000e220000002100 */
[----:B------:R-:W1:Y:S01]  /*0060*/  LDC R6, c[0x0][0x394] ;  /* 0x0000e500ff067b82 */ /* 0x000e620000000800 */
[----:B------:R-:W2:Y:S01]  /*0070*/  LDCU.64 UR6, c[0x0][0x358] ;  /* 0x00006b00ff0677ac */ /* 0x000ea20008000a00 */
[----:B------:R-:W-:Y:S01]  /*0080*/  BSSY.RECONVERGENT B0, `(.L_x_57) ;  /* 0x0000010000007945 */ /* 0x000fe20003800200 */
[----:B------:R-:W-:-:S05]  /*0090*/  IMAD.MOV.U32 R0, RZ, RZ, RZ ;  /* 0x000000ffff007224 */ /* 0x000fca00078e00ff */
[----:B------:R-:W3:Y:S01]  /*00a0*/  LDC.64 R4, c[0x0][0x380] ;  /* 0x0000e000ff047b82 */ /* 0x000ee20000000a00 */
[----:B-1----:R-:W-:Y:S01]  /*00b0*/  IMAD R2, R6, UR4, RZ ;  /* 0x0000000406027c24 */ /* 0x002fe2000f8e02ff */
[----:B0-----:R-:W-:-:S03]  /*00c0*/  ISETP.GE.AND P0, PT, R7, R6, PT ;  /* 0x000000060700720c */ /* 0x001fc60003f06270 */
[----:B---3--:R-:W-:-:S10]  /*00d0*/  IMAD.WIDE R4, R2, 0x4, R4 ;  /* 0x0000000402047825 */ /* 0x008fd400078e0204 */
[----:B--2---:R-:W-:Y:S05]  /*00e0*/  @P0 BRA `(.L_x_58) ;  /* 0x0000000000240947 */ /* 0x004fea0003800000 */
[----:B------:R-:W0:Y:S01]  /*00f0*/  LDC R10, c[0x0][0x360] ;  /* 0x0000d800ff0a7b82 */ /* 0x000e220000000800 */
[----:B------:R-:W-:Y:S01]  /*0100*/  IMAD.MOV.U32 R0, RZ, RZ, RZ ;  /* 0x000000ffff007224 */ /* 0x000fe200078e00ff */
[----:B------:R-:W-:-:S07]  /*0110*/  MOV R3, R7 ;  /* 0x0000000700037202 */ /* 0x000fce0000000f00 */
.L_x_59:
[----:B------:R-:W-:-:S06]  /*0120*/  IMAD.WIDE R8, R3, 0x4, R4 ;  /* 0x0000000403087825 */ /* 0x000fcc00078e0204 */
[----:B------:R-:W2:Y:S01]  /*0130*/  LDG.E.CONSTANT R9, desc[UR6][R8.64] ;  /* 0x0000000608097981 */ /* 0x000ea2000c1e9900 */
[----:B0-----:R-:W-:-:S05]  /*0140*/  IMAD.IADD R3, R10, 0x1, R3 ;  /* 0x000000010a037824 */ /* 0x001fca00078e0203 */
[----:B------:R-:W-:Y:S01]  /*0150*/  ISETP.GE.AND P0, PT, R3, R6, PT ;  /* 0x000000060300720c */ /* 0x000fe20003f06270 */
[----:B--2---:R-:W-:-:S12]  /*0160*/  FADD R0, R9, R0 ;  /* 0x0000000009007221 */ /* 0x004fd80000000000 */
[----:B------:R-:W-:Y:S05]  /*0170*/  @!P0 BRA `(.L_x_59) ;  /* 0xfffffffc00e88947 */ /* 0x000fea000383ffff */
.L_x_58:
[----:B------:R-:W-:Y:S05]  /*0180*/  BSYNC.RECONVERGENT B0 ;  /* 0x0000000000007941 */ /* 0x000fea0003800200 */
.L_x_57:
[----:B------:R-:W0:Y:S01]  /*0190*/  SHFL.DOWN PT, R3, R0, 0x10, 0x1f ;  /* 0x0a001f0000037f89 */ /* 0x000e2200000e0000 */
[----:B------:R-:W1:Y:S01]  /*01a0*/  S2UR UR5, SR_CgaCtaId ;  /* 0x00000000000579c3 */ /* 0x000e620000008800 */
[----:B------:R-:W-:Y:S01]  /*01b0*/  UMOV UR4, 0x400 ;  /* 0x0000040000047882 */ /* 0x000fe20000000000 */
[----:B------:R-:W-:Y:S01]  /*01c0*/  ISETP.GT.U32.AND P1, PT, R7, 0x1f, PT ;  /* 0x0000001f0700780c */ /* 0x000fe20003f24070 */
[----:B0-----:R-:W-:Y:S01]  /*01d0*/  FADD R3, R3, R0 ;  /* 0x0000000003037221 */ /* 0x001fe20000000000 */
[----:B-1----:R-:W-:Y:S01]  /*01e0*/  ULEA UR4, UR5, UR4, 0x18 ;  /* 0x0000000405047291 */ /* 0x002fe2000f8ec0ff */
[----:B------:R-:W-:-:S03]  /*01f0*/  SHF.R.U32.HI R0, RZ, 0x3, R7 ;  /* 0x00000003ff007819 */ /* 0x000fc60000011607 */
[----:B------:R-:W0:Y:S02]  /*0200*/  SHFL.DOWN PT, R8, R3, 0x8, 0x1f ;  /* 0x09001f0003087f89 */ /* 0x000e2400000e0000 */
[----:B------:R-:W-:Y:S02]  /*0210*/  IMAD.U32 R12, RZ, RZ, UR4 ;  /* 0x00000004ff0c7e24 */ /* 0x000fe4000f8e00ff */
[----:B0-----:R-:W-:Y:S01]  /*0220*/  FADD R9, R3, R8 ;  /* 0x0000000803097221 */ /* 0x001fe20000000000 */
[----:B------:R-:W-:-:S04]  /*0230*/  LOP3.LUT R3, R0, 0x7c, RZ, 0xc0, !PT ;  /* 0x0000007c00037812 */ /* 0x000fc800078ec0ff */
[----:B------:R-:W0:Y:S02]  /*0240*/  SHFL.DOWN PT, R8, R9, 0x4, 0x1f ;  /* 0x08801f0009087f89 */ /* 0x000e2400000e0000 */
[----:B0-----:R-:W-:Y:S01]  /*0250*/  FADD R10, R9, R8 ;  /* 0x00000008090a7221 */ /* 0x001fe20000000000 */
[----:B------:R-:W-:Y:S02]  /*0260*/  LOP3.LUT P0, R8, R7, 0x1f, RZ, 0xc0, !PT ;  /* 0x0000001f07087812 */ /* 0x000fe4000780c0ff */
[----:B------:R-:W-:Y:S02]  /*0270*/  IADD3 R9, PT, PT, R3, R12, RZ ;  /* 0x0000000c03097210 */ /* 0x000fe40007ffe0ff */
[----:B------:R-:W0:Y:S02]  /*0280*/  SHFL.DOWN PT, R11, R10, 0x2, 0x1f ;  /* 0x08401f000a0b7f89 */ /* 0x000e2400000e0000 */
[----:B0-----:R-:W-:Y:S01]  /*0290*/  FADD R11, R10, R11 ;  /* 0x0000000b0a0b7221 */ /* 0x001fe20000000000 */
[----:B------:R-:W-:-:S04]  /*02a0*/  IMAD R10, R7, 0x4, R12 ;  /* 0x00000004070a7824 */ /* 0x000fc800078e020c */
[----:B------:R-:W0:Y:S02]  /*02b0*/  SHFL.DOWN PT, R14, R11, 0x1, 0x1f ;  /* 0x08201f000b0e7f89 */ /* 0x000e2400000e0000 */
[----:B0-----:R-:W-:-:S05]  /*02c0*/  FADD R14, R11, R14 ;  /* 0x0000000e0b0e7221 */ /* 0x001fca0000000000 */
[----:B------:R0:W-:Y:S01]  /*02d0*/  @!P0 STS [R9], R14 ;  /* 0x0000000e09008388 */ /* 0x0001e20000000800 */
[----:B------:R-:W-:Y:S01]  /*02e0*/  BAR.SYNC.DEFER_BLOCKING 0x0 ;  /* 0x0000000000007b1d */ /* 0x000fe20000010000 */
[----:B------:R-:W-:-:S05]  /*02f0*/  PLOP3.LUT P0, PT, PT, PT, PT, 0x8, 0x80 ;  /* 0x000000000080781c */ /* 0x000fca0003f0e170 */
[----:B------:R-:W-:Y:S08]  /*0300*/  @P1 BRA `(.L_x_60) ;  /* 0x0000000000a01947 */ /* 0x000ff00003800000 */
        /* <DEDUP_REMOVED lines=10> */
[----:B0-----:R-:W0:Y:S02]  /*03b0*/  SHFL.DOWN PT, R14, R3, 0x8, 0x1f ;  /* 0x09001f00030e7f89 */ /* 0x001e2400000e0000 */
[----:B0-----:R-:W-:-:S05]  /*03c0*/  FADD R14, R3, R14 ;  /* 0x0000000e030e7221 */ /* 0x001fca0000000000 */
[----:B------:R-:W0:Y:S02]  /*03d0*/  SHFL.DOWN PT, R11, R14, 0x4, 0x1f ;  /* 0x08801f000e0b7f89 */ /* 0x000e2400000e0000 */
[----:B0-----:R-:W-:-:S05]  /*03e0*/  FADD R11, R14, R11 ;  /* 0x0000000b0e0b7221 */ /* 0x001fca0000000000 */
[----:B------:R-:W0:Y:S02]  /*03f0*/  SHFL.DOWN PT, R16, R11, 0x2, 0x1f ;  /* 0x08401f000b107f89 */ /* 0x000e2400000e0000 */
[----:B0-----:R-:W-:-:S05]  /*0400*/  FADD R16, R11, R16 ;  /* 0x000000100b107221 */ /* 0x001fca0000000000 */
[----:B------:R0:W2:Y:S02]  /*0410*/  SHFL.DOWN PT, R13, R16, 0x1, 0x1f ;  /* 0x08201f00100d7f89 */ /* 0x0000a400000e0000 */
.L_x_79:
[----:B------:R-:W-:Y:S01]  /*0420*/  ISETP.NE.AND P1, PT, R7, RZ, PT ;  /* 0x000000ff0700720c */ /* 0x000fe20003f25270 */
[----:B--2---:R-:W-:-:S12]  /*0430*/  FADD R0, R16, R13 ;  /* 0x0000000d10007221 */ /* 0x004fd80000000000 */
[----:B------:R-:W-:Y:S05]  /*0440*/  @P1 BRA `(.L_x_60) ;  /* 0x0000000000501947 */ /* 0x000fea0003800000 */
[----:B------:R-:W-:Y:S01]  /*0450*/  I2FP.F32.S32 R3, R6 ;  /* 0x0000000600037245 */ /* 0x000fe20000201400 */
        /* <DEDUP_REMOVED lines=10> */
[----:B01----:R-:W-:Y:S05]  /*0500*/  CALL.REL.NOINC `($__internal_1_$__cuda_sm3x_div_rn_noftz_f32_slowpath) ;  /* 0x0000000800e07944 */ /* 0x003fea0003c00000 */
[----:B------:R-:W-:-:S07]  /*0510*/  MOV R11, R0 ;  /* 0x00000000000b7202 */ /* 0x000fce0000000f00 */
.L_x_63:
[----:B------:R-:W-:Y:S05]  /*0520*/  BSYNC.RECONVERGENT B0 ;  /* 0x0000000000007941 */ /* 0x000fea0003800200 */
.L_x_62:
[----:B------:R-:W2:Y:S01]  /*0530*/  S2UR UR5, SR_CgaCtaId ;  /* 0x00000000000579c3 */ /* 0x000ea20000008800 */
[----:B------:R-:W-:Y:S01]  /*0540*/  UMOV UR4, 0x400 ;  /* 0x0000040000047882 */ /* 0x000fe20000000000 */
[----:B------:R-:W-:Y:S01]  /*0550*/  PLOP3.LUT P0, PT, PT, PT, PT, 0x80, 0x8 ;  /* 0x000000000008781c */ /* 0x000fe20003f0f070 */
[----:B--2---:R-:W-:-:S06]  /*0560*/  ULEA UR4, UR5, UR4, 0x18 ;  /* 0x0000000405047291 */ /* 0x004fcc000f8ec0ff */
[----:B------:R-:W-:-:S05]  /*0570*/  IMAD.U32 R12, RZ, RZ, UR4 ;  /* 0x00000004ff0c7e24 */ /* 0x000fca000f8e00ff */
[----:B------:R2:W-:Y:S02]  /*0580*/  STS [R12+0x80], R11 ;  /* 0x0000800b0c007388 */ /* 0x0005e40000000800 */
.L_x_60:
[----:B------:R-:W3:Y:S01]  /*0590*/  LDC R0, c[0x0][0x394] ;  /* 0x0000e500ff007b82 */ /* 0x000ee20000000800 */
[----:B------:R-:W-:Y:S05]  /*05a0*/  WARPSYNC.ALL ;  /* 0x0000000000007948 */ /* 0x000fea0003800000 */
[----:B------:R-:W-:Y:S01]  /*05b0*/  BSSY.RECONVERGENT B0, `(.L_x_64) ;  /* 0x0000010000007945 */ /* 0x000fe20003800200 */
[----:B------:R-:W-:Y:S01]  /*05c0*/  IMAD.MOV.U32 R3, RZ, RZ, RZ ;  /* 0x000000ffff037224 */ /* 0x000fe200078e00ff */
[----:B------:R-:W-:Y:S01]  /*05d0*/  BAR.SYNC.DEFER_BLOCKING 0x0 ;  /* 0x0000000000007b1d */ /* 0x000fe20000010000 */
[----:B---3--:R-:W-:-:S13]  /*05e0*/  ISETP.GE.AND P1, PT, R7, R0, PT ;  /* 0x000000000700720c */ /* 0x008fda0003f26270 */
[----:B------:R-:W-:Y:S05]  /*05f0*/  @P1 BRA `(.L_x_65) ;  /* 0x00000000002c1947 */ /* 0x000fea0003800000 */
[----:B------:R3:W4:Y:S01]  /*0600*/  LDS R6, [R12+0x80] ;  /* 0x000080000c067984 */ /* 0x0007220000000800 */
[----:B------:R-:W0:Y:S01]  /*0610*/  LDC R18, c[0x0][0x360] ;  /* 0x0000d800ff127b82 */ /* 0x000e220000000800 */
[----:B------:R-:W-:Y:S02]  /*0620*/  HFMA2 R3, -RZ, RZ, 0, 0 ;  /* 0x00000000ff037431 */ /* 0x000fe400000001ff */
[----:B--2---:R-:W-:-:S07]  /*0630*/  IMAD.MOV.U32 R11, RZ, RZ, R7 ;  /* 0x000000ffff0b7224 */ /* 0x004fce00078e0007 */
.L_x_66:
[----:B0-----:R-:W-:-:S06]  /*0640*/  IMAD.WIDE R14, R11, 0x4, R4 ;  /* 0x000000040b0e7825 */ /* 0x001fcc00078e0204 */
[----:B------:R-:W4:Y:S01]  /*0650*/  LDG.E.CONSTANT R15, desc[UR6][R14.64] ;  /* 0x000000060e0f7981 */ /* 0x000f22000c1e9900 */
[----:B------:R-:W-:-:S05]  /*0660*/  IMAD.IADD R11, R18, 0x1, R11 ;  /* 0x00000001120b7824 */ /* 0x000fca00078e020b */
[----:B------:R-:W-:Y:S01]  /*0670*/  ISETP.GE.AND P1, PT, R11, R0, PT ;  /* 0x000000000b00720c */ /* 0x000fe20003f26270 */
[----:B----4-:R-:W-:-:S04]  /*0680*/  FADD R16, -R6, R15 ;  /* 0x0000000f06107221 */ /* 0x010fc80000000100 */
[----:B------:R-:W-:-:S08]  /*0690*/  FFMA R3, R16, R16, R3 ;  /* 0x0000001010037223 */ /* 0x000fd00000000003 */
[----:B------:R-:W-:Y:S05]  /*06a0*/  @!P1 BRA `(.L_x_66) ;  /* 0xfffffffc00e49947 */ /* 0x000fea000383ffff */
.L_x_65:
[----:B------:R-:W-:Y:S05]  /*06b0*/  BSYNC.RECONVERGENT B0 ;  /* 0x0000000000007941 */ /* 0x000fea0003800200 */
.L_x_64:
[----:B------:R-:W4:Y:S01]  /*06c0*/  SHFL.DOWN PT, R6, R3, 0x10, 0x1f ;  /* 0x0a001f0003067f89 */ /* 0x000f2200000e0000 */
[----:B------:R-:W-:Y:S01]  /*06d0*/  ISETP.NE.AND P1, PT, R8, RZ, PT ;  /* 0x000000ff0800720c */ /* 0x000fe20003f25270 */
[----:B------:R-:W-:Y:S01]  /*06e0*/  BSSY B0, `(.L_x_67) ;  /* 0x0000020000007945 */ /* 0x000fe20003800000 */
[----:B----4-:R-:W-:-:S05]  /*06f0*/  FADD R6, R6, R3 ;  /* 0x0000000306067221 */ /* 0x010fca0000000000 */
        /* <DEDUP_REMOVED lines=8> */
[----:B------:R0:W-:Y:S01]  /*0780*/  @!P1 STS [R9], R16 ;  /* 0x0000001009009388 */ /* 0x0001e20000000800 */
[----:B------:R-:W-:Y:S01]  /*0790*/  BAR.SYNC.DEFER_BLOCKING 0x0 ;  /* 0x0000000000007b1d */ /* 0x000fe20000010000 */
[----:B------:R-:W-:-:S13]  /*07a0*/  ISETP.GT.U32.AND P1, PT, R7, 0x1f, PT ;  /* 0x0000001f0700780c */ /* 0x000fda0003f24070 */
[----:B0-----:R-:W-:Y:S05]  /*07b0*/  @P1 BRA `(.L_x_68) ;  /* 0x0000000000481947 */ /* 0x001fea0003800000 */
[----:B------:R-:W0:Y:S01]  /*07c0*/  LDCU UR4, c[0x0][0x360] ;  /* 0x00006c00ff0477ac */ /* 0x000e220008000800 */
[----:B------:R-:W-:Y:S01]  /*07d0*/  MOV R3, RZ ;  /* 0x000000ff00037202 */ /* 0x000fe20000000f00 */
[----:B0-----:R-:W-:-:S04]  /*07e0*/  UIADD3 UR4, UPT, UPT, UR4, 0x1f, URZ ;  /* 0x0000001f04047890 */ /* 0x001fc8000fffe0ff */
        /* <DEDUP_REMOVED lines=9> */
[----:B------:R-:W2:Y:S02]  /*0880*/  SHFL.DOWN PT, R8, R9, 0x4, 0x1f ;  /* 0x08801f0009087f89 */ /* 0x000ea400000e0000 */
[----:B--2---:R-:W-:-:S05]  /*0890*/  FADD R8, R9, R8 ;  /* 0x0000000809087221 */ /* 0x004fca0000000000 */
[----:B------:R-:W2:Y:S02]  /*08a0*/  SHFL.DOWN PT, R11, R8, 0x2, 0x1f ;  /* 0x08401f00080b7f89 */ /* 0x000ea400000e0000 */
[----:B--2---:R-:W-:-:S05]  /*08b0*/  FADD R11, R8, R11 ;  /* 0x0000000b080b7221 */ /* 0x004fca0000000000 */
[----:B------:R2:W4:Y:S02]  /*08c0*/  SHFL.DOWN PT, R16, R11, 0x1, 0x1f ;  /* 0x08201f000b107f89 */ /* 0x00052400000e0000 */
.L_x_85:
[----:B----4-:R-:W-:-:S07]  /*08d0*/  FADD R16, R11, R16 ;  /* 0x000000100b107221 */ /* 0x010fce0000000000 */
.L_x_68:
[----:B------:R-:W-:Y:S05]  /*08e0*/  BSYNC B0 ;  /* 0x0000000000007941 */ /* 0x000fea0003800000 */
.L_x_67:
[----:B------:R-:W-:Y:S05]  /*08f0*/  @!P0 BRA `(.L_x_70) ;  /* 0x0000000000688947 */ /* 0x000fea0003800000 */
[----:B------:R-:W-:Y:S01]  /*0900*/  I2FP.F32.S32 R9, R0 ;  /* 0x0000000000097245 */ /* 0x000fe20000201400 */
[----:B------:R-:W-:Y:S03]  /*0910*/  BSSY.RECONVERGENT B0, `(.L_x_71) ;  /* 0x000000d000007945 */ /* 0x000fe60003800200 */
[----:B------:R-:W4:Y:S08]  /*0920*/  MUFU.RCP R0, R9 ;  /* 0x0000000900007308 */ /* 0x000f300000001000 */
[----:B------:R-:W5:Y:S01]  /*0930*/  FCHK P0, R16, R9 ;  /* 0x0000000910007302 */ /* 0x000f620000000000 */
[----:B----4-:R-:W-:-:S04]  /*0940*/  FFMA R3, -R9, R0, 1 ;  /* 0x3f80000009037423 */ /* 0x010fc80000000100 */
[----:B------:R-:W-:-:S04]  /*0950*/  FFMA R0, R0, R3, R0 ;  /* 0x0000000300007223 */ /* 0x000fc80000000000 */
[----:B------:R-:W-:-:S04]  /*0960*/  FFMA R3, R0, R16, RZ ;  /* 0x0000001000037223 */ /* 0x000fc800000000ff */
[----:B------:R-:W-:-:S04]  /*0970*/  FFMA R6, -R9, R3, R16 ;  /* 0x0000000309067223 */ /* 0x000fc80000000110 */
[----:B------:R-:W-:Y:S01]  /*0980*/  FFMA R0, R0, R6, R3 ;  /* 0x0000000600007223 */ /* 0x000fe20000000003 */
[----:B-----5:R-:W-:Y:S06]  /*0990*/  @!P0 BRA `(.L_x_72) ;  /* 0x0000000000108947 */ /* 0x020fec0003800000 */
[----:B------:R-:W-:Y:S01]  /*09a0*/  IMAD.MOV.U32 R0, RZ, RZ, R16 ;  /* 0x000000ffff007224 */ /* 0x000fe200078e0010 */
[----:B------:R-:W-:Y:S01]  /*09b0*/  MOV R6, 0x9e0 ;  /* 0x000009e000067802 */ /* 0x000fe20000000f00 */
[----:B------:R-:W-:-:S07]  /*09c0*/  IMAD.MOV.U32 R3, RZ, RZ, R9 ;  /* 0x000000ffff037224 */ /* 0x000fce00078e0009 */
[----:B0123--:R-:W-:Y:S05]  /*09d0*/  CALL.REL.NOINC `($__internal_1_$__cuda_sm3x_div_rn_noftz_f32_slowpath) ;  /* 0x0000000400ac7944 */ /* 0x00ffea0003c00000 */
.L_x_72:
[----:B------:R-:W-:Y:S05]  /*09e0*/  BSYNC.RECONVERGENT B0 ;  /* 0x0000000000007941 */ /* 0x000fea0003800200 */
.L_x_71:
[----:B------:R-:W4:Y:S01]  /*09f0*/  LDCU UR4, c[0x0][0x398] ;  /* 0x00007300ff0477ac */ /* 0x000f220008000800 */
[----:B------:R-:W5:Y:S01]  /*0a00*/  S2UR UR5, SR_CgaCtaId ;  /* 0x00000000000579c3 */ /* 0x000f620000008800 */
[----:B----4-:R-:W-:Y:S01]  /*0a10*/  FADD R0, R0, UR4 ;  /* 0x0000000400007e21 */ /* 0x010fe20008000000 */
[----:B------:R-:W-:-:S04]  /*0a20*/  UMOV UR4, 0x400 ;  /* 0x0000040000047882 */ /* 0x000fc80000000000 */
[----:B------:R-:W-:Y:S01]  /*0a30*/  FSETP.GEU.AND P0, PT, |R0|, 1.175494350822287508e-38, PT ;  /* 0x008000000000780b */ /* 0x000fe20003f0e200 */
[----:B-----5:R-:W-:-:S06]  /*0a40*/  ULEA UR4, UR5, UR4, 0x18 ;  /* 0x0000000405047291 */ /* 0x020fcc000f8ec0ff */
[----:B---3--:R-:W-:-:S06]  /*0a50*/  MOV R12, UR4 ;  /* 0x00000004000c7c02 */ /* 0x008fcc0008000f00 */
[----:B------:R-:W-:-:S04]  /*0a60*/  @!P0 FMUL R0, R0, 16777216 ;  /* 0x4b80000000008820 */ /* 0x000fc80000400000 */
[----:B------:R-:W3:Y:S02]  /*0a70*/  MUFU.RSQ R3, R0 ;  /* 0x0000000000037308 */ /* 0x000ee40000001400 */
[----:B---3--:R-:W-:-:S05]  /*0a80*/  @!P0 FMUL R3, R3, 4096 ;  /* 0x4580000003038820 */ /* 0x008fca0000400000 */
[----:B------:R4:W-:Y:S02]  /*0a90*/  STS [R12+0x84], R3 ;  /* 0x000084030c007388 */ /* 0x0009e40000000800 */
.L_x_70:
[----:B------:R-:W5:Y:S01]  /*0aa0*/  LDC R14, c[0x0][0x394] ;  /* 0x0000e500ff0e7b82 */ /* 0x000f620000000800 */
[----:B------:R-:W-:Y:S07]  /*0ab0*/  WARPSYNC.ALL ;  /* 0x0000000000007948 */ /* 0x000fee0003800000 */
[----:B------:R-:W-:Y:S01]  /*0ac0*/  BAR.SYNC.DEFER_BLOCKING 0x0 ;  /* 0x0000000000007b1d */ /* 0x000fe20000010000 */
[----:B-----5:R-:W-:-:S13]  /*0ad0*/  ISETP.GE.AND P0, PT, R7, R14, PT ;  /* 0x0000000e0700720c */ /* 0x020fda0003f06270 */
[----:B------:R-:W-:Y:S05]  /*0ae0*/  @P0 EXIT ;  /* 0x000000000000094d */ /* 0x000fea0003800000 */
[----:B---34-:R-:W3:Y:S01]  /*0af0*/  LDS.64 R12, [R12+0x80] ;  /* 0x000080000c0c7984 */ /* 0x018ee20000000a00 */
[----:B------:R-:W4:Y:S01]  /*0b00*/  LDCU UR4, c[0x0][0x360] ;  /* 0x00006c00ff0477ac */ /* 0x000f220008000800 */
[----:B------:R-:W0:Y:S02]  /*0b10*/  LDCU.64 UR8, c[0x0][0x388] ;  /* 0x00007100ff0877ac */ /* 0x000e240008000a00 */
.L_x_73:
[----:B------:R-:W-:-:S06]  /*0b20*/  IMAD.WIDE R8, R7, 0x4, R4 ;  /* 0x0000000407087825 */ /* 0x000fcc00078e0204 */
[----:B------:R-:W3:Y:S01]  /*0b30*/  LDG.E.CONSTANT R9, desc[UR6][R8.64] ;  /* 0x0000000608097981 */ /* 0x000ee2000c1e9900 */
[----:B0-----:R-:W-:Y:S02]  /*0b40*/  SHF.R.S32.HI R3, RZ, 0x1f, R7 ;  /* 0x0000001fff037819 */ /* 0x001fe40000011407 */
[----:B------:R-:W-:Y:S01]  /*0b50*/  IADD3 R6, P0, PT, R2, R7, RZ ;  /* 0x0000000702067210 */ /* 0x000fe20007f1e0ff */
[----:B----4-:R-:W-:-:S03]  /*0b60*/  VIADD R7, R7, UR4 ;  /* 0x0000000407077c36 */ /* 0x010fc60008000000 */
[----:B------:R-:W-:Y:S02]  /*0b70*/  LEA.HI.X.SX32 R3, R2, R3, 0x1, P0 ;  /* 0x0000000302037211 */ /* 0x000fe400000f0eff */
[----:B01----:R-:W-:-:S04]  /*0b80*/  LEA R10, P0, R6, UR8, 0x2 ;  /* 0x00000008060a7c11 */ /* 0x003fc8000f8010ff */
[----:B--2---:R-:W-:Y:S02]  /*0b90*/  LEA.HI.X R11, R6, UR9, R3, 0x2, P0 ;  /* 0x00000009060b7c11 */ /* 0x004fe400080f1403 */
[----:B------:R-:W-:Y:S01]  /*0ba0*/  ISETP.GE.AND P0, PT, R7, R14, PT ;  /* 0x0000000e0700720c */ /* 0x000fe20003f06270 */
[----:B---3--:R-:W-:-:S04]  /*0bb0*/  FADD R0, -R12, R9 ;  /* 0x000000090c007221 */ /* 0x008fc80000000100 */
[----:B------:R-:W-:-:S05]  /*0bc0*/  FMUL R3, R0, R13 ;  /* 0x0000000d00037220 */ /* 0x000fca0000400000 */
[----:B------:R0:W-:Y:S03]  /*0bd0*/  STG.E desc[UR6][R10.64], R3 ;  /* 0x000000030a007986 */ /* 0x0001e6000c101906 */
[----:B------:R-:W-:Y:S05]  /*0be0*/  @!P0 BRA `(.L_x_73) ;  /* 0xfffffffc00cc8947 */ /* 0x000fea000383ffff */
[----:B------:R-:W-:Y:S05]  /*0bf0*/  EXIT ;  /* 0x000000000000794d */ /* 0x000fea0003800000 */
.L_x_61:
[----:B------:R-:W-:Y:S02]  /*0c00*/  HFMA2 R17, -RZ, RZ, 0, 9.5367431640625e-07 ;  /* 0x00000010ff117431 */ /* 0x000fe400000001ff */
[----:B--2---:R-:W-:Y:S01]  /*0c10*/  IMAD.MOV.U32 R18, RZ, RZ, R0 ;  /* 0x000000ffff127224 */ /* 0x004fe200078e0000 */
[----:B------:R-:W-:Y:S01]  /*0c20*/  MOV R15, 0xffffffff ;  /* 0xffffffff000f7802 */ /* 0x000fe20000000f00 */
[----:B------:R-:W-:-:S07]  /*0c30*/  IMAD.MOV.U32 R20, RZ, RZ, 0x1f ;  /* 0x0000001fff147424 */ /* 0x000fce00078e00ff */
[----:B01----:R-:W-:Y:S05]  /*0c40*/  WARPSYNC.COLLECTIVE R15, `(.L_x_74) ;  /* 0x000000000f087348 */ /* 0x003fea0003c00000 */
[----:B------:R2:W3:Y:S02]  /*0c50*/  SHFL.DOWN P1, R13, R18, R17, R20 ;  /* 0x08000011120d7389 */ /* 0x0004e40000020014 */
[----:B0123--:R-:W-:Y:S05]  /*0c60*/  ENDCOLLECTIVE ;  /* 0x000000000000791b */ /* 0x00ffea0003800000 */
.L_x_74:
[----:B------:R-:W-:Y:S02]  /*0c70*/  IMAD.MOV.U32 R17, RZ, RZ, 0x8 ;  /* 0x00000008ff117424 */ /* 0x000fe400078e00ff */
[----:B------:R-:W-:-:S04]  /*0c80*/  IMAD.MOV.U32 R3, RZ, RZ, R13 ;  /* 0x000000ffff037224 */ /* 0x000fc800078e000d */
[----:B------:R-:W-:-:S05]  /*0c90*/  FADD R3, R3, R0 ;  /* 0x0000000003037221 */ /* 0x000fca0000000000 */
[----:B------:R-:W-:-:S07]  /*0ca0*/  MOV R18, R3 ;  /* 0x0000000300127202 */ /* 0x000fce0000000f00 */
[----:B------:R-:W-:Y:S05]  /*0cb0*/  WARPSYNC.COLLECTIVE R15, `(.L_x_75) ;  /* 0x000000000f087348 */ /* 0x000fea0003c00000 */
[----:B------:R0:W1:Y:S02]  /*0cc0*/  SHFL.DOWN P1, R13, R18, R17, R20 ;  /* 0x08000011120d7389 */ /* 0x0000640000020014 */
[----:B01----:R-:W-:Y:S05]  /*0cd0*/  ENDCOLLECTIVE ;  /* 0x000000000000791b */ /* 0x003fea0003800000 */
.L_x_75:
[----:B------:R-:W-:Y:S01]  /*0ce0*/  HFMA2 R17, -RZ, RZ, 0, 2.384185791015625e-07 ;  /* 0x00000004ff117431 */ /* 0x000fe200000001ff */
[----:B------:R-:W-:-:S05]  /*0cf0*/  MOV R14, R13 ;  /* 0x0000000d000e7202 */ /* 0x000fca0000000f00 */
[----:B------:R-:W-:-:S04]  /*0d00*/  FADD R14, R3, R14 ;  /* 0x0000000e030e7221 */ /* 0x000fc80000000000 */
[----:B------:R-:W-:-:S07]  /*0d10*/  IMAD.MOV.U32 R18, RZ, RZ, R14 ;  /* 0x000000ffff127224 */ /* 0x000fce00078e000e */
[----:B------:R-:W-:Y:S05]  /*0d20*/  WARPSYNC.COLLECTIVE R15, `(.L_x_76) ;  /* 0x000000000f087348 */ /* 0x000fea0003c00000 */
[----:B------:R0:W1:Y:S02]  /*0d30*/  SHFL.DOWN P1, R13, R18, R17, R20 ;  /* 0x08000011120d7389 */ /* 0x0000640000020014 */
[----:B01----:R-:W-:Y:S05]  /*0d40*/  ENDCOLLECTIVE ;  /* 0x000000000000791b */ /* 0x003fea0003800000 */
.L_x_76:
[----:B------:R-:W-:Y:S02]  /*0d50*/  IMAD.MOV.U32 R17, RZ, RZ, 0x2 ;  /* 0x00000002ff117424 */ /* 0x000fe400078e00ff */
[----:B------:R-:W-:-:S04]  /*0d60*/  IMAD.MOV.U32 R11, RZ, RZ, R13 ;  /* 0x000000ffff0b7224 */ /* 0x000fc800078e000d */
[----:B------:R-:W-:-:S05]  /*0d70*/  FADD R11, R14, R11 ;  /* 0x0000000b0e0b7221 */ /* 0x000fca0000000000 */
[----:B------:R-:W-:-:S07]  /*0d80*/  MOV R18, R11 ;  /* 0x0000000b00127202 */ /* 0x000fce0000000f00 */
[----:B------:R-:W-:Y:S05]  /*0d90*/  WARPSYNC.COLLECTIVE R15, `(.L_x_77) ;  /* 0x000000000f087348 */ /* 0x000fea0003c00000 */
[----:B------:R0:W1:Y:S02]  /*0da0*/  SHFL.DOWN P1, R13, R18, R17, R20 ;  /* 0x08000011120d7389 */ /* 0x0000640000020014 */
[----:B01----:R-:W-:Y:S05]  /*0db0*/  ENDCOLLECTIVE ;  /* 0x000000000000791b */ /* 0x003fea0003800000 */
.L_x_77:
[----:B------:R-:W-:Y:S01]  /*0dc0*/  HFMA2 R17, -RZ, RZ, 0, 5.9604644775390625e-08 ;  /* 0x00000001ff117431 */ /* 0x000fe200000001ff */
[----:B------:R-:W-:-:S05]  /*0dd0*/  MOV R16, R13 ;  /* 0x0000000d00107202 */ /* 0x000fca0000000f00 */
[----:B------:R-:W-:-:S04]  /*0de0*/  FADD R16, R11, R16 ;  /* 0x000000100b107221 */ /* 0x000fc80000000000 */
[----:B------:R-:W-:-:S07]  /*0df0*/  IMAD.MOV.U32 R18, RZ, RZ, R16 ;  /* 0x000000ffff127224 */ /* 0x000fce00078e0010 */
[----:B------:R-:W-:Y:S05]  /*0e00*/  WARPSYNC.COLLECTIVE R15, `(.L_x_78) ;  /* 0x000000000f087348 */ /* 0x000fea0003c00000 */
[----:B------:R0:W1:Y:S02]  /*0e10*/  SHFL.DOWN P1, R13, R18, R17, R20 ;  /* 0x08000011120d7389 */ /* 0x0000640000020014 */
[----:B01----:R-:W-:Y:S05]  /*0e20*/  ENDCOLLECTIVE ;  /* 0x000000000000791b */ /* 0x003fea0003800000 */
.L_x_78:
[----:B------:R-:W-:Y:S05]  /*0e30*/  BRA `(.L_x_79) ;  /* 0xfffffff400787947 */ /* 0x000fea000383ffff */
.L_x_69:
[----:B--2---:R-:W-:Y:S01]  /*0e40*/  IMAD.MOV.U32 R18, RZ, RZ, R3 ;  /* 0x000000ffff127224 */ /* 0x004fe200078e0003 */
[----:B------:R-:W-:Y:S01]  /*0e50*/  MOV R17, 0x10 ;  /* 0x0000001000117802 */ /* 0x000fe20000000f00 */
[----:B------:R-:W-:Y:S01]  /*0e60*/  IMAD.MOV.U32 R20, RZ, RZ, 0x1f ;  /* 0x0000001fff147424 */ /* 0x000fe200078e00ff */
[----:B------:R-:W-:-:S07]  /*0e70*/  MOV R15, 0xffffffff ;  /* 0xffffffff000f7802 */ /* 0x000fce0000000f00 */
[----:B01-3--:R-:W-:Y:S05]  /*0e80*/  WARPSYNC.COLLECTIVE R15, `(.L_x_80) ;  /* 0x000000000f087348 */ /* 0x00bfea0003c00000 */
[----:B------:R2:W4:Y:S02]  /*0e90*/  SHFL.DOWN P1, R13, R18, R17, R20 ;  /* 0x08000011120d7389 */ /* 0x0005240000020014 */
[----:B01234-:R-:W-:Y:S05]  /*0ea0*/  ENDCOLLECTIVE ;  /* 0x000000000000791b */ /* 0x01ffea0003800000 */
.L_x_80:
[----:B------:R-:W-:Y:S02]  /*0eb0*/  IMAD.MOV.U32 R17, RZ, RZ, 0x8 ;  /* 0x00000008ff117424 */ /* 0x000fe400078e00ff */
[----:B------:R-:W-:-:S04]  /*0ec0*/  IMAD.MOV.U32 R6, RZ, RZ, R13 ;  /* 0x000000ffff067224 */ /* 0x000fc800078e000d */
[----:B------:R-:W-:-:S05]  /*0ed0*/  FADD R6, R6, R3 ;  /* 0x0000000306067221 */ /* 0x000fca0000000000 */
[----:B------:R-:W-:-:S07]  /*0ee0*/  MOV R18, R6 ;  /* 0x0000000600127202 */ /* 0x000fce0000000f00 */
[----:B------:R-:W-:Y:S05]  /*0ef0*/  WARPSYNC.COLLECTIVE R15, `(.L_x_81) ;  /* 0x000000000f087348 */ /* 0x000fea0003c00000 */
[----:B------:R0:W1:Y:S02]  /*0f00*/  SHFL.DOWN P1, R13, R18, R17, R20 ;  /* 0x08000011120d7389 */ /* 0x0000640000020014 */
[----:B01----:R-:W-:Y:S05]  /*0f10*/  ENDCOLLECTIVE ;  /* 0x000000000000791b */ /* 0x003fea0003800000 */
.L_x_81:
[----:B------:R-:W-:Y:S01]  /*0f20*/  HFMA2 R17, -RZ, RZ, 0, 2.384185791015625e-07 ;  /* 0x00000004ff117431 */ /* 0x000fe200000001ff */
[----:B------:R-:W-:-:S05]  /*0f30*/  MOV R9, R13 ;  /* 0x0000000d00097202 */ /* 0x000fca0000000f00 */
[----:B------:R-:W-:-:S04]  /*0f40*/  FADD R9, R6, R9 ;  /* 0x0000000906097221 */ /* 0x000fc80000000000 */
[----:B------:R-:W-:-:S07]  /*0f50*/  IMAD.MOV.U32 R18, RZ, RZ, R9 ;  /* 0x000000ffff127224 */ /* 0x000fce00078e0009 */
[----:B------:R-:W-:Y:S05]  /*0f60*/  WARPSYNC.COLLECTIVE R15, `(.L_x_82) ;  /* 0x000000000f087348 */ /* 0x000fea0003c00000 */
[----:B------:R0:W1:Y:S02]  /*0f70*/  SHFL.DOWN P1, R13, R18, R17, R20 ;  /* 0x08000011120d7389 */ /* 0x0000640000020014 */
[----:B01----:R-:W-:Y:S05]  /*0f80*/  ENDCOLLECTIVE ;  /* 0x000000000000791b */ /* 0x003fea0003800000 */
.L_x_82:
[----:B------:R-:W-:Y:S02]  /*0f90*/  IMAD.MOV.U32 R17, RZ, RZ, 0x2 ;  /* 0x00000002ff117424 */ /* 0x000fe400078e00ff */
[----:B------:R-:W-:-:S04]  /*0fa0*/  IMAD.MOV.U32 R8, RZ, RZ, R13 ;  /* 0x000000ffff087224 */ /* 0x000fc800078e000d */
[----:B------:R-:W-:-:S05]  /*0fb0*/  FADD R8, R9, R8 ;  /* 0x0000000809087221 */ /* 0x000fca0000000000 */
[----:B------:R-:W-:-:S07]  /*0fc0*/  MOV R18, R8 ;  /* 0x0000000800127202 */ /* 0x000fce0000000f00 */
[----:B------:R-:W-:Y:S05]  /*0fd0*/  WARPSYNC.COLLECTIVE R15, `(.L_x_83) ;  /* 0x000000000f087348 */ /* 0x000fea0003c00000 */
[----:B------:R0:W1:Y:S02]  /*0fe0*/  SHFL.DOWN P1, R13, R18, R17, R20 ;  /* 0x08000011120d7389 */ /* 0x0000640000020014 */
[----:B01----:R-:W-:Y:S05]  /*0ff0*/  ENDCOLLECTIVE ;  /* 0x000000000000791b */ /* 0x003fea0003800000 */
.L_x_83:
[----:B------:R-:W-:Y:S01]  /*1000*/  HFMA2 R17, -RZ, RZ, 0, 5.9604644775390625e-08 ;  /* 0x00000001ff117431 */ /* 0x000fe200000001ff */
[----:B------:R-:W-:-:S05]  /*1010*/  MOV R11, R13 ;  /* 0x0000000d000b7202 */ /* 0x000fca0000000f00 */
[----:B------:R-:W-:-:S04]  /*1020*/  FADD R11, R8, R11 ;  /* 0x0000000b080b7221 */ /* 0x000fc80000000000 */
[----:B------:R-:W-:-:S07]  /*1030*/  IMAD.MOV.U32 R18, RZ, RZ, R11 ;  /* 0x000000ffff127224 */ /* 0x000fce00078e000b */
[----:B------:R-:W-:Y:S05]  /*1040*/  WARPSYNC.COLLECTIVE R15, `(.L_x_84) ;  /* 0x000000000f087348 */ /* 0x000fea0003c00000 */
[----:B------:R0:W1:Y:S02]  /*1050*/  SHFL.DOWN P1, R13, R18, R17, R20 ;  /* 0x08000011120d7389 */ /* 0x0000640000020014 */
[----:B01----:R-:W-:Y:S05]  /*1060*/  ENDCOLLECTIVE ;  /* 0x000000000000791b */ /* 0x003fea0003800000 */
.L_x_84:
[----:B------:R-:W-:Y:S01]  /*1070*/  IMAD.MOV.U32 R16, RZ, RZ, R13 ;  /* 0x000000ffff107224 */ /* 0x000fe200078e000d */
[----:B------:R-:W-:Y:S06]  /*1080*/  BRA `(.L_x_85) ;  /* 0xfffffff800107947 */ /* 0x000fec000383ffff */
        .weak           $__internal_1_$__cuda_sm3x_div_rn_noftz_f32_slowpath
        .type           $__internal_1_$__cuda_sm3x_div_rn_noftz_f32_slowpath,@function
        .size           $__internal_1_$__cuda_sm3x_div_rn_noftz_f32_slowpath,(.L_x_99 - $__internal_1_$__cuda_sm3x_div_rn_noftz_f32_slowpath)
$__internal_1_$__cuda_sm3x_div_rn_noftz_f32_slowpath:
[----:B------:R-:W-:Y:S01]  /*1090*/  SHF.R.U32.HI R12, RZ, 0x17, R3 ;  /* 0x00000017ff0c7819 */ /* 0x000fe20000011603 */
[----:B------:R-:W-:Y:S01]  /*10a0*/  BSSY.RECONVERGENT B1, `(.L_x_86) ;  /* 0x0000062000017945 */ /* 0x000fe20003800200 */
[----:B------:R-:W-:Y:S02]  /*10b0*/  SHF.R.U32.HI R11, RZ, 0x17, R0 ;  /* 0x00000017ff0b7819 */ /* 0x000fe40000011600 */
[----:B------:R-:W-:Y:S02]  /*10c0*/  LOP3.LUT R12, R12, 0xff, RZ, 0xc0, !PT ;  /* 0x000000ff0c0c7812 */ /* 0x000fe400078ec0ff */
[----:B------:R-:W-:Y:S02]  /*10d0*/  LOP3.LUT R16, R11, 0xff, RZ, 0xc0, !PT ;  /* 0x000000ff0b107812 */ /* 0x000fe400078ec0ff */
[----:B------:R-:W-:-:S03]  /*10e0*/  IADD3 R14, PT, PT, R12, -0x1, RZ ;  /* 0xffffffff0c0e7810 */ /* 0x000fc60007ffe0ff */
[----:B------:R-:W-:Y:S01]  /*10f0*/  VIADD R13, R16, 0xffffffff ;  /* 0xffffffff100d7836 */ /* 0x000fe20000000000 */
[----:B------:R-:W-:-:S04]  /*1100*/  ISETP.GT.U32.AND P0, PT, R14, 0xfd, PT ;  /* 0x000000fd0e00780c */ /* 0x000fc80003f04070 */
[----:B------:R-:W-:-:S13]  /*1110*/  ISETP.GT.U32.OR P0, PT, R13, 0xfd, P0 ;  /* 0x000000fd0d00780c */ /* 0x000fda0000704470 */
[----:B------:R-:W-:Y:S01]  /*1120*/  @!P0 MOV R11, RZ ;  /* 0x000000ff000b8202 */ /* 0x000fe20000000f00 */
        /* <DEDUP_REMOVED lines=19> */
[----:B------:R-:W-:Y:S01]  /*1260*/  @P0 IMAD.MOV.U32 R11, RZ, RZ, RZ ;  /* 0x000000ffff0b0224 */ /* 0x000fe200078e00ff */
[----:B------:R-:W-:Y:S01]  /*1270*/  @!P0 MOV R11, 0xffffffc0 ;  /* 0xffffffc0000b8802 */ /* 0x000fe20000000f00 */
[----:B------:R-:W-:Y:S01]  /*1280*/  @!P0 FFMA R0, R0, 1.84467440737095516160e+19, RZ ;  /* 0x5f80000000008823 */ /* 0x000fe200000000ff */
[----:B------:R-:W-:-:S03]  /*1290*/  @!P1 FFMA R3, R3, 1.84467440737095516160e+19, RZ ;  /* 0x5f80000003039823 */ /* 0x000fc600000000ff */
[----:B------:R-:W-:-:S07]  /*12a0*/  @!P1 VIADD R11, R11, 0x40 ;  /* 0x000000400b0b9836 */ /* 0x000fce0000000000 */
.L_x_87:
[----:B------:R-:W-:Y:S01]  /*12b0*/  LEA R14, R12, 0xc0800000, 0x17 ;  /* 0xc08000000c0e7811 */ /* 0x000fe200078eb8ff */
[----:B------:R-:W-:Y:S03]  /*12c0*/  BSSY.RECONVERGENT B2, `(.L_x_92) ;  /* 0x0000036000027945 */ /* 0x000fe60003800200 */
[----:B------:R-:W-:Y:S01]  /*12d0*/  IADD3 R14, PT, PT, -R14, R3, RZ ;  /* 0x000000030e0e7210 */ /* 0x000fe20007ffe1ff */
[----:B------:R-:W-:-:S03]  /*12e0*/  VIADD R3, R16, 0xffffff81 ;  /* 0xffffff8110037836 */ /* 0x000fc60000000000 */
[----:B------:R-:W0:Y:S01]  /*12f0*/  MUFU.RCP R13, R14 ;  /* 0x0000000e000d7308 */ /* 0x000e220000001000 */
[----:B------:R-:W-:Y:S01]  /*1300*/  FADD.FTZ R15, -R14, -RZ ;  /* 0x800000ff0e0f7221 */ /* 0x000fe20000010100 */
[C---:B------:R-:W-:Y:S01]  /*1310*/  IMAD R0, R3.reuse, -0x800000, R0 ;  /* 0xff80000003007824 */ /* 0x040fe200078e0200 */
[----:B------:R-:W-:-:S04]  /*1320*/  IADD3 R12, PT, PT, R3, 0x7f, -R12 ;  /* 0x0000007f030c7810 */ /* 0x000fc80007ffe80c */
[----:B------:R-:W-:Y:S01]  /*1330*/  IADD3 R12, PT, PT, R12, R11, RZ ;  /* 0x0000000b0c0c7210 */ /* 0x000fe20007ffe0ff */
[----:B0-----:R-:W-:-:S04]  /*1340*/  FFMA R16, R13, R15, 1 ;  /* 0x3f8000000d107423 */ /* 0x001fc8000000000f */
[----:B------:R-:W-:-:S04]  /*1350*/  FFMA R18, R13, R16, R13 ;  /* 0x000000100d127223 */ /* 0x000fc8000000000d */
[----:B------:R-:W-:-:S04]  /*1360*/  FFMA R13, R0, R18, RZ ;  /* 0x00000012000d7223 */ /* 0x000fc800000000ff */
[----:B------:R-:W-:-:S04]  /*1370*/  FFMA R16, R15, R13, R0 ;  /* 0x0000000d0f107223 */ /* 0x000fc80000000000 */
[----:B------:R-:W-:-:S04]  /*1380*/  FFMA R13, R18, R16, R13 ;  /* 0x00000010120d7223 */ /* 0x000fc8000000000d */
[----:B------:R-:W-:-:S04]  /*1390*/  FFMA R16, R15, R13, R0 ;  /* 0x0000000d0f107223 */ /* 0x000fc80000000000 */
[----:B------:R-:W-:-:S05]  /*13a0*/  FFMA R0, R18, R16, R13 ;  /* 0x0000001012007223 */ /* 0x000fca000000000d */
[----:B------:R-:W-:-:S04]  /*13b0*/  SHF.R.U32.HI R3, RZ, 0x17, R0 ;  /* 0x00000017ff037819 */ /* 0x000fc80000011600 */
[----:B------:R-:W-:-:S05]  /*13c0*/  LOP3.LUT R3, R3, 0xff, RZ, 0xc0, !PT ;  /* 0x000000ff03037812 */ /* 0x000fca00078ec0ff */
[----:B------:R-:W-:-:S05]  /*13d0*/  IMAD.IADD R15, R3, 0x1, R12 ;  /* 0x00000001030f7824 */ /* 0x000fca00078e020c */
[----:B------:R-:W-:-:S04]  /*13e0*/  IADD3 R3, PT, PT, R15, -0x1, RZ ;  /* 0xffffffff0f037810 */ /* 0x000fc80007ffe0ff */
        /* <DEDUP_REMOVED lines=10> */
[C---:B------:R-:W-:Y:S02]  /*1490*/  VIADD R14, R15.reuse, 0x20 ;  /* 0x000000200f0e7836 */ /* 0x040fe40000000000 */
[CCC-:B------:R-:W-:Y:S01]  /*14a0*/  FFMA.RM R12, R18.reuse, R16.reuse, R13.reuse ;  /* 0x00000010120c7223 */ /* 0x1c0fe2000000400d */
[----:B------:R-:W-:Y:S02]  /*14b0*/  ISETP.NE.AND P2, PT, R15, RZ, PT ;  /* 0x000000ff0f00720c */ /* 0x000fe40003f45270 */
[----:B------:R-:W-:Y:S01]  /*14c0*/  LOP3.LUT R11, R3, 0x7fffff, RZ, 0xc0, !PT ;  /* 0x007fffff030b7812 */ /* 0x000fe200078ec0ff */
[----:B------:R-:W-:Y:S01]  /*14d0*/  FFMA.RP R3, R18, R16, R13 ;  /* 0x0000001012037223 */ /* 0x000fe2000000800d */
[----:B------:R-:W-:Y:S02]  /*14e0*/  ISETP.NE.AND P1, PT, R15, RZ, PT ;  /* 0x000000ff0f00720c */ /* 0x000fe40003f25270 */
[----:B------:R-:W-:-:S02]  /*14f0*/  LOP3.LUT R11, R11, 0x800000, RZ, 0xfc, !PT ;  /* 0x008000000b0b7812 */ /* 0x000fc400078efcff */
[----:B------:R-:W-:Y:S02]  /*1500*/  IADD3 R13, PT, PT, -R15, RZ, RZ ;  /* 0x000000ff0f0d7210 */ /* 0x000fe40007ffe1ff */
[----:B------:R-:W-:Y:S02]  /*1510*/  SHF.L.U32 R14, R11, R14, RZ ;  /* 0x0000000e0b0e7219 */ /* 0x000fe400000006ff */
[----:B------:R-:W-:Y:S02]  /*1520*/  FSETP.NEU.FTZ.AND P0, PT, R3, R12, PT ;  /* 0x0000000c0300720b */ /* 0x000fe40003f1d000 */
[----:B------:R-:W-:Y:S02]  /*1530*/  SEL R12, R13, RZ, P2 ;  /* 0x000000ff0d0c7207 */ /* 0x000fe40001000000 */
[----:B------:R-:W-:Y:S02]  /*1540*/  ISETP.NE.AND P1, PT, R14, RZ, P1 ;  /* 0x000000ff0e00720c */ /* 0x000fe40000f25270 */
[----:B------:R-:W-:-:S02]  /*1550*/  SHF.R.U32.HI R12, RZ, R12, R11 ;  /* 0x0000000cff0c7219 */ /* 0x000fc4000001160b */
[----:B------:R-:W-:Y:S02]  /*1560*/  PLOP3.LUT P0, PT, P0, P1, PT, 0xf8, 0x8f ;  /* 0x00000000008f781c */ /* 0x000fe40000703f70 */
[----:B------:R-:W-:Y:S02]  /*1570*/  SHF.R.U32.HI R14, RZ, 0x1, R12 ;  /* 0x00000001ff0e7819 */ /* 0x000fe4000001160c */
[----:B------:R-:W-:-:S04]  /*1580*/  SEL R3, RZ, 0x1, !P0 ;  /* 0x00000001ff037807 */ /* 0x000fc80004000000 */
[----:B------:R-:W-:-:S04]  /*1590*/  LOP3.LUT R3, R3, 0x1, R14, 0xf8, !PT ;  /* 0x0000000103037812 */ /* 0x000fc800078ef80e */
[----:B------:R-:W-:-:S05]  /*15a0*/  LOP3.LUT R3, R3, R12, RZ, 0xc0, !PT ;  /* 0x0000000c03037212 */ /* 0x000fca00078ec0ff */
[----:B------:R-:W-:-:S05]  /*15b0*/  IMAD.IADD R3, R14, 0x1, R3 ;  /* 0x000000010e037824 */ /* 0x000fca00078e0203 */
[----:B------:R-:W-:Y:S01]  /*15c0*/  LOP3.LUT R0, R3, R0, RZ, 0xfc, !PT ;  /* 0x0000000003007212 */ /* 0x000fe200078efcff */
[----:B------:R-:W-:Y:S06]  /*15d0*/  BRA `(.L_x_95) ;  /* 0x0000000000107947 */ /* 0x000fec0003800000 */
.L_x_94:
[----:B------:R-:W-:-:S04]  /*15e0*/  LOP3.LUT R0, R0, 0x80000000, RZ, 0xc0, !PT ;  /* 0x8000000000007812 */ /* 0x000fc800078ec0ff */
[----:B------:R-:W-:Y:S01]  /*15f0*/  LOP3.LUT R0, R0, 0x7f800000, RZ, 0xfc, !PT ;  /* 0x7f80000000007812 */ /* 0x000fe200078efcff */
[----:B------:R-:W-:Y:S06]  /*1600*/  BRA `(.L_x_95) ;  /* 0x0000000000047947 */ /* 0x000fec0003800000 */
.L_x_93:
[----:B------:R-:W-:-:S07]  /*1610*/  LEA R0, R12, R0, 0x17 ;  /* 0x000000000c007211 */ /* 0x000fce00078eb8ff */
.L_x_95:
[----:B------:R-:W-:Y:S05]  /*1620*/  BSYNC.RECONVERGENT B2 ;  /* 0x0000000000027941 */ /* 0x000fea0003800200 */
.L_x_92:
[----:B------:R-:W-:Y:S05]  /*1630*/  BRA `(.L_x_96) ;  /* 0x0000000000207947 */ /* 0x000fea0003800000 */
.L_x_91:
[----:B------:R-:W-:-:S04]  /*1640*/  LOP3.LUT R0, R3, 0x80000000, R0, 0x48, !PT ;  /* 0x8000000003007812 */ /* 0x000fc800078e4800 */
[----:B------:R-:W-:Y:S01]  /*1650*/  LOP3.LUT R0, R0, 0x7f800000, RZ, 0xfc, !PT ;  /* 0x7f80000000007812 */ /* 0x000fe200078efcff */
[----:B------:R-:W-:Y:S06]  /*1660*/  BRA `(.L_x_96) ;  /* 0x0000000000147947 */ /* 0x000fec0003800000 */
.L_x_90:
[----:B------:R-:W-:Y:S01]  /*1670*/  LOP3.LUT R0, R3, 0x80000000, R0, 0x48, !PT ;  /* 0x8000000003007812 */ /* 0x000fe200078e4800 */
[----:B------:R-:W-:Y:S06]  /*1680*/  BRA `(.L_x_96) ;  /* 0x00000000000c7947 */ /* 0x000fec0003800000 */
.L_x_89:
[----:B------:R-:W0:Y:S01]  /*1690*/  MUFU.RSQ R0, -QNAN ;  /* 0xffc0000000007908 */ /* 0x000e220000001400 */
[----:B------:R-:W-:Y:S05]  /*16a0*/  BRA `(.L_x_96) ;  /* 0x0000000000047947 */ /* 0x000fea0003800000 */
.L_x_88:
[----:B------:R-:W-:-:S07]  /*16b0*/  FADD.FTZ R0, R0, R3 ;  /* 0x0000000300007221 */ /* 0x000fce0000010000 */
.L_x_96:
[----:B------:R-:W-:Y:S05]  /*16c0*/  BSYNC.RECONVERGENT B1 ;  /* 0x0000000000017941 */ /* 0x000fea0003800200 */
.L_x_86:
[----:B------:R-:W-:Y:S02]  /*16d0*/  HFMA2 R13, -RZ, RZ, 0, 0 ;  /* 0x00000000ff0d7431 */ /* 0x000fe400000001ff */
[----:B------:R-:W-:-:S04]  /*16e0*/  IMAD.MOV.U32 R12, RZ, RZ, R6 ;  /* 0x000000ffff0c7224 */ /* 0x000fc800078e0006 */
[----:B0-----:R-:W-:Y:S05]  /*16f0*/  RET.REL.NODEC R12 `(_ZN8pygpukit3ops2nn28layer_norm_simple_f32_kernelEPKfPfiif) ;  /* 0xffffffe80c407950 */ /* 0x001fea0003c3ffff */
.L_x_97:
        /* <DEDUP_REMOVED lines=16> */
.L_x_99:


//--------------------- .nv.shared.reserved.0     --------------------------
	.section	.nv.shared.reserved.0,"aw",@nobits
	.weak		__nv_reservedSMEM_offset_0_alias
	.size		__nv_reservedSMEM_offset_0_alias, 0, 64
	.other		__nv_reservedSMEM_offset_0_alias,@"STO_CUDA_RESERVED_SHARED STV_DEFAULT"
__nv_reservedSMEM_offset_0_alias:
	.zero		0
	.zero		64


//--------------------- .nv.shared._ZN8pygpukit3ops2nn30layer_norm_modulate_f32_kernelEPKfS3_S3_Pfiiif --------------------------
	.section	.nv.shared._ZN8pygpukit3ops2nn30layer_norm_modulate_f32_kernelEPKfS3_S3_Pfiiif,"aw",@nobits
	.sectionflags	@""
	.align	4
.nv.shared._ZN8pygpukit3ops2nn30layer_norm_modulate_f32_kernelEPKfS3_S3_Pfiiif:
	.zero		1160


//--------------------- .nv.shared._ZN8pygpukit3ops2nn28layer_norm_simple_f32_kernelEPKfPfiif --------------------------
	.section	.nv.shared._ZN8pygpukit3ops2nn28layer_norm_simple_f32_kernelEPKfPfiif,"aw",@nobits
	.sectionflags	@""
	.align	4
.nv.shared._ZN8pygpukit3ops2nn28layer_norm_simple_f32_kernelEPKfPfiif:
	.zero		1160


//--------------------- .nv.constant0._ZN8pygpukit3ops2nn30copy_slice_axis1_4d_f32_kernelEPKfPfiiiiii --------------------------
	.section	.nv.constant0._ZN8pygpukit3ops2nn30copy_slice_axis1_4d_f32_kernelEPKfPfiiiiii,"a",@progbits
	.sectionflags	@""
	.align	4
.nv.constant0._ZN8pygpukit3ops2nn30copy_slice_axis1_4d_f32_kernelEPKfPfiiiiii:
	.zero		936


//--------------------- .nv.constant0._ZN8pygpukit3ops2nn26concat_axis1_4d_f32_kernelEPKfS3_Pfiiiii --------------------------
	.section	.nv.constant0._ZN8pygpukit3ops2nn26concat_axis1_4d_f32_kernelEPKfS3_Pfiiiii,"a",@progbits
	.sectionflags	@""
	.align	4
.nv.constant0._ZN8pygpukit3ops2nn26concat_axis1_4d_f32_kernelEPKfS3_Pfiiiii:
	.zero		940


//--------------------- .nv.constant0._ZN8pygpukit3ops2nn22slice_chunk_f32_kernelEPKfPfiiii --------------------------
	.section	.nv.constant0._ZN8pygpukit3ops2nn22slice_chunk_f32_kernelEPKfPfiiii,"a",@progbits
	.sectionflags	@""
	.align	4
.nv.constant0._ZN8pygpukit3ops2nn22slice_chunk_f32_kernelEPKfPfiiii:
	.zero		928


//--------------------- .nv.constant0._ZN8pygpukit3ops2nn23concat_axis2_f32_kernelEPKfS3_Pfiiii --------------------------
	.section	.nv.constant0._ZN8pygpukit3ops2nn23concat_axis2_f32_kernelEPKfS3_Pfiiii,"a",@progbits
	.sectionflags	@""
	.align	4
.nv.constant0._ZN8pygpukit3ops2nn23concat_axis2_f32_kernelEPKfS3_Pfiiii:
	.zero		936


//--------------------- .nv.constant0._ZN8pygpukit3ops2nn24add_broadcast_f32_kernelEPKfS3_Pfiii --------------------------
	.section	.nv.constant0._ZN8pygpukit3ops2nn24add_broadcast_f32_kernelEPKfS3_Pfiii,"a",@progbits
	.sectionflags	@""
	.align	4
.nv.constant0._ZN8pygpukit3ops2nn24add_broadcast_f32_kernelEPKfS3_Pfiii:
	.zero		932


//--------------------- .nv.constant0._ZN8pygpukit3ops2nn30layer_norm_modulate_f32_kernelEPKfS3_S3_Pfiiif --------------------------
	.section	.nv.constant0._ZN8pygpukit3ops2nn30layer_norm_modulate_f32_kernelEPKfS3_S3_Pfiiif,"a",@progbits
	.sectionflags	@""
	.align	4
.nv.constant0._ZN8pygpukit3ops2nn30layer_norm_modulate_f32_kernelEPKfS3_S3_Pfiiif:
	.zero		944


//--------------------- .nv.constant0._ZN8pygpukit3ops2nn21apply_rope_f32_kernelEPKfS3_S3_Pfiiii --------------------------
	.section	.nv.constant0._ZN8pygpukit3ops2nn21apply_rope_f32_kernelEPKfS3_S3_Pfiiii,"a",@progbits
	.sectionflags	@""
	.align	4
.nv.constant0._ZN8pygpukit3ops2nn21apply_rope_f32_kernelEPKfS3_S3_Pfiiii:
	.zero		944


//--------------------- .nv.constant0._ZN8pygpukit3ops2nn27copy_slice_axis1_f32_kernelEPKfPfiiiii --------------------------
	.section	.nv.constant0._ZN8pygpukit3ops2nn27copy_slice_axis1_f32_kernelEPKfPfiiiii,"a",@progbits
	.sectionflags	@""
	.align	4
.nv.constant0._ZN8pygpukit3ops2nn27copy_slice_axis1_f32_kernelEPKfPfiiiii:
	.zero		932


//--------------------- .nv.constant0._ZN8pygpukit3ops2nn23concat_axis1_f32_kernelEPKfS3_Pfiiii --------------------------
	.section	.nv.constant0._ZN8pygpukit3ops2nn23concat_axis1_f32_kernelEPKfS3_Pfiiii,"a",@progbits
	.sectionflags	@""
	.align	4
.nv.constant0._ZN8pygpukit3ops2nn23concat_axis1_f32_kernelEPKfS3_Pfiiii:
	.zero		936


//--------------------- .nv.constant0._ZN8pygpukit3ops2nn23scale_tensor_f32_kernelEPKfPffi --------------------------
	.section	.nv.constant0._ZN8pygpukit3ops2nn23scale_tensor_f32_kernelEPKfPffi,"a",@progbits
	.sectionflags	@""
	.align	4
.nv.constant0._ZN8pygpukit3ops2nn23scale_tensor_f32_kernelEPKfPffi:
	.zero		920


//--------------------- .nv.constant0._ZN8pygpukit3ops2nn33gated_residual_inplace_f32_kernelEPfPKfS4_iii --------------------------
	.section	.nv.constant0._ZN8pygpukit3ops2nn33gated_residual_inplace_f32_kernelEPfPKfS4_iii,"a",@progbits
	.sectionflags	@""
	.align	4
.nv.constant0._ZN8pygpukit3ops2nn33gated_residual_inplace_f32_kernelEPfPKfS4_iii:
	.zero		932


//--------------------- .nv.constant0._ZN8pygpukit3ops2nn25gated_residual_f32_kernelEPKfS3_S3_Pfiii --------------------------
	.section	.nv.constant0._ZN8pygpukit3ops2nn25gated_residual_f32_kernelEPKfS3_S3_Pfiii,"a",@progbits
	.sectionflags	@""
	.align	4
.nv.constant0._ZN8pygpukit3ops2nn25gated_residual_f32_kernelEPKfS3_S3_Pfiii:
	.zero		940


//--------------------- .nv.constant0._ZN8pygpukit3ops2nn19modulate_f32_kernelEPKfS3_S3_Pfiii --------------------------
	.section	.nv.constant0._ZN8pygpukit3ops2nn19modulate_f32_kernelEPKfS3_S3_Pfiii,"a",@progbits
	.sectionflags	@""
	.align	4
.nv.constant0._ZN8pygpukit3ops2nn19modulate_f32_kernelEPKfS3_S3_Pfiii:
	.zero		940


//--------------------- .nv.constant0._ZN8pygpukit3ops2nn28layer_norm_simple_f32_kernelEPKfPfiif --------------------------
	.section	.nv.constant0._ZN8pygpukit3ops2nn28layer_norm_simple_f32_kernelEPKfPfiif,"a",@progbits
	.sectionflags	@""
	.align	4
.nv.constant0._ZN8pygpukit3ops2nn28layer_norm_simple_f32_kernelEPKfPfiif:
	.zero		924


//--------------------- SYMBOLS --------------------------

	.type		.nv.reservedSmem.offset0,@object
	.size		.nv.reservedSmem.offset0,0x4
	.type		.nv.reservedSmem.cap,@object
	.size		.nv.reservedSmem.cap,0x4
